// auto-generated by cutlass_sweep.gemm — config: {"arch": "sm_90", "cluster_m": 8, "cluster_n": 1, "dtype": "fp16", "dtype_b": "fp16", "layout": "tt", "stages": 3, "tile_k": 64, "tile_m": 128, "tile_n": 128}
#include "cutlass/cutlass.h"
#include "cutlass/gemm/collective/collective_builder.hpp"
#include "cutlass/gemm/device/gemm_universal_adapter.h"
#include "cutlass/gemm/kernel/gemm_universal.hpp"
#include "cutlass/epilogue/collective/collective_builder.hpp"

using ElemA = cutlass::half_t;
using ElemB = cutlass::half_t;
using ElemCD = cutlass::half_t;
using Acc  = float;
using TileShape    = cute::Shape<cute::_128, cute::_128, cute::_64>;
using ClusterShape = cute::Shape<cute::_8, cute::_1, cute::_1>;

using CollectiveEpilogue = typename cutlass::epilogue::collective::CollectiveBuilder<
    cutlass::arch::Sm90, cutlass::arch::OpClassTensorOp,
    TileShape, ClusterShape,
    cutlass::epilogue::collective::EpilogueTileAuto,
    Acc, Acc,
    ElemCD, cutlass::layout::RowMajor, 128 / cutlass::sizeof_bits<ElemCD>::value,
    ElemCD, cutlass::layout::RowMajor, 128 / cutlass::sizeof_bits<ElemCD>::value,
    cutlass::epilogue::collective::EpilogueScheduleAuto
  >::CollectiveOp;

using CollectiveMainloop = typename cutlass::gemm::collective::CollectiveBuilder<
    cutlass::arch::Sm90, cutlass::arch::OpClassTensorOp,
    ElemA, cutlass::layout::ColumnMajor, 128 / cutlass::sizeof_bits<ElemA>::value,
    ElemB, cutlass::layout::ColumnMajor, 128 / cutlass::sizeof_bits<ElemB>::value,
    Acc,
    TileShape, ClusterShape,
    cutlass::gemm::collective::StageCount<3>,
    cutlass::gemm::collective::KernelScheduleAuto
  >::CollectiveOp;

using GemmKernel = cutlass::gemm::kernel::GemmUniversal<
    cute::Shape<int,int,int,int>,
    CollectiveMainloop,
    CollectiveEpilogue
>;
using Gemm = cutlass::gemm::device::GemmUniversalAdapter<GemmKernel>;

// Force the device kernel symbol into the cubin without needing a host main.
auto* _anchor = &cutlass::device_kernel<GemmKernel>;


// ===== COMPILED SASS (sm_90a) =====

	.target	sm_90a

	.elftype	@"ET_EXEC"


//--------------------- .note.nv.tkinfo           --------------------------
	.section	.note.nv.tkinfo,"",@"SHT_NOTE"
	.sectionflags	@"SHF_NOTE_NV_TKINFO"
	.tkinfo
        /*0018*/ 	.word	0x00000002
        /*0030*/ 	.string	""
        /*0030*/ 	.string	"ptxas"
        /*0030*/ 	.string	"Cuda compilation tools, release 13.0, V13.0.88"
        /*0030*/ 	.string	"Build cuda_13.0.r13.0/compiler.36424714_0"
        /*0030*/ 	.string	"-arch sm_90a -m 64 "



//--------------------- .note.nv.cuinfo           --------------------------
	.section	.note.nv.cuinfo,"",@"SHT_NOTE"
	.sectionflags	@"SHF_NOTE_NV_CUINFO"
        /*0018*/ 	.short	0x0002
        /*001a*/ 	.short	0x005a
        /*001c*/ 	.short	0x0082
	.zero		2


//--------------------- .nv.info                  --------------------------
	.section	.nv.info,"",@"SHT_CUDA_INFO"
	.align	4


	//----- nvinfo : EIATTR_REGCOUNT
	.align		4
        /*0000*/ 	.byte	0x04, 0x2f
        /*0002*/ 	.short	(.L_15 - .L_14)
	.align		4
.L_14:
        /*0004*/ 	.word	index@(_ZN7cutlass13device_kernelINS_4gemm6kernel13GemmUniversalIN4cute5tupleIJiiiiEEENS1_10collective13CollectiveMmaINS1_34MainloopSm90TmaGmmaWarpSpecializedILi3ENS5_IJNS4_1CILi8EEENSA_ILi1EEESC_EEENS1_35KernelTmaWarpSpecializedCooperativeEEENS5_IJNSA_ILi128EEESG_NSA_ILi64EEEEEENS_6half_tENS5_IJSC_llEEESJ_NS5_IJlSC_lEEENS4_8TiledMMAINS4_8MMA_AtomIJNS4_4SM904GMMA26MMA_64x128x16_F32F16F16_SSILNSP_5MajorE1ELSR_0ELNSP_7ScaleInE1ELSS_1EEEEEENS4_6LayoutINS5_IJNSA_ILi2EEESC_SC_EEENS5_IJSC_NSA_ILi0EEESY_EEEEENS5_IJNS4_10UnderscoreES11_S11_EEEEENS4_13SM90_TMA_LOADENS4_14ComposedLayoutINS4_7SwizzleILi3ELi4ELi3EEENS4_18smem_ptr_flag_bitsILi16EEENSV_INS5_IJSH_SB_EEENS5_IJSC_SH_EEEEEEEvNS4_8identityENS4_23SM90_TMA_LOAD_MULTICASTENS15_IS17_S19_NSV_INS5_IJSB_SH_EEENS5_IJSH_SC_EEEEEEEvS1E_EENS_8epilogue10collective6detail29Sm90TmaWarpSpecializedAdapterINS1M_15DefaultEpilogueISJ_SL_SL_NS1L_6thread17LinearCombinationISJ_Li1EffLNS1Q_9ScaleType4KindE0ELNS_15FloatRoundStyleE2ESJ_EENS1_15EpilogueDefaultEEEEEvvEEEEvNT_6ParamsE)
        /*0008*/ 	.word	0x000000a8


	//----- nvinfo : EIATTR_FRAME_SIZE
	.align		4
.L_15:
        /*000c*/ 	.byte	0x04, 0x11
        /*000e*/ 	.short	(.L_17 - .L_16)
	.align		4
.L_16:
        /*0010*/ 	.word	index@(_ZN7cutlass13device_kernelINS_4gemm6kernel13GemmUniversalIN4cute5tupleIJiiiiEEENS1_10collective13CollectiveMmaINS1_34MainloopSm90TmaGmmaWarpSpecializedILi3ENS5_IJNS4_1CILi8EEENSA_ILi1EEESC_EEENS1_35KernelTmaWarpSpecializedCooperativeEEENS5_IJNSA_ILi128EEESG_NSA_ILi64EEEEEENS_6half_tENS5_IJSC_llEEESJ_NS5_IJlSC_lEEENS4_8TiledMMAINS4_8MMA_AtomIJNS4_4SM904GMMA26MMA_64x128x16_F32F16F16_SSILNSP_5MajorE1ELSR_0ELNSP_7ScaleInE1ELSS_1EEEEEENS4_6LayoutINS5_IJNSA_ILi2EEESC_SC_EEENS5_IJSC_NSA_ILi0EEESY_EEEEENS5_IJNS4_10UnderscoreES11_S11_EEEEENS4_13SM90_TMA_LOADENS4_14ComposedLayoutINS4_7SwizzleILi3ELi4ELi3EEENS4_18smem_ptr_flag_bitsILi16EEENSV_INS5_IJSH_SB_EEENS5_IJSC_SH_EEEEEEEvNS4_8identityENS4_23SM90_TMA_LOAD_MULTICASTENS15_IS17_S19_NSV_INS5_IJSB_SH_EEENS5_IJSH_SC_EEEEEEEvS1E_EENS_8epilogue10collective6detail29Sm90TmaWarpSpecializedAdapterINS1M_15DefaultEpilogueISJ_SL_SL_NS1L_6thread17LinearCombinationISJ_Li1EffLNS1Q_9ScaleType4KindE0ELNS_15FloatRoundStyleE2ESJ_EENS1_15EpilogueDefaultEEEEEvvEEEEvNT_6ParamsE)
        /*0014*/ 	.word	0x00000000


	//----- nvinfo : EIATTR_MIN_STACK_SIZE
	.align		4
.L_17:
        /*0018*/ 	.byte	0x04, 0x12
        /*001a*/ 	.short	(.L_19 - .L_18)
	.align		4
.L_18:
        /*001c*/ 	.word	index@(_ZN7cutlass13device_kernelINS_4gemm6kernel13GemmUniversalIN4cute5tupleIJiiiiEEENS1_10collective13CollectiveMmaINS1_34MainloopSm90TmaGmmaWarpSpecializedILi3ENS5_IJNS4_1CILi8EEENSA_ILi1EEESC_EEENS1_35KernelTmaWarpSpecializedCooperativeEEENS5_IJNSA_ILi128EEESG_NSA_ILi64EEEEEENS_6half_tENS5_IJSC_llEEESJ_NS5_IJlSC_lEEENS4_8TiledMMAINS4_8MMA_AtomIJNS4_4SM904GMMA26MMA_64x128x16_F32F16F16_SSILNSP_5MajorE1ELSR_0ELNSP_7ScaleInE1ELSS_1EEEEEENS4_6LayoutINS5_IJNSA_ILi2EEESC_SC_EEENS5_IJSC_NSA_ILi0EEESY_EEEEENS5_IJNS4_10UnderscoreES11_S11_EEEEENS4_13SM90_TMA_LOADENS4_14ComposedLayoutINS4_7SwizzleILi3ELi4ELi3EEENS4_18smem_ptr_flag_bitsILi16EEENSV_INS5_IJSH_SB_EEENS5_IJSC_SH_EEEEEEEvNS4_8identityENS4_23SM90_TMA_LOAD_MULTICASTENS15_IS17_S19_NSV_INS5_IJSB_SH_EEENS5_IJSH_SC_EEEEEEEvS1E_EENS_8epilogue10collective6detail29Sm90TmaWarpSpecializedAdapterINS1M_15DefaultEpilogueISJ_SL_SL_NS1L_6thread17LinearCombinationISJ_Li1EffLNS1Q_9ScaleType4KindE0ELNS_15FloatRoundStyleE2ESJ_EENS1_15EpilogueDefaultEEEEEvvEEEEvNT_6ParamsE)
        /*0020*/ 	.word	0x00000000
.L_19:


//--------------------- .nv.compat                --------------------------
	.section	.nv.compat,"",@"SHT_CUDA_COMPAT_INFO"
	.align	4
        /*0000*/ 	.byte	0x02, 0x09, 0x01, 0x00, 0x02, 0x02, 0x04, 0x00, 0x02, 0x05, 0x05, 0x00, 0x03, 0x07, 0x01, 0x01
        /*0010*/ 	.byte	0x02, 0x03, 0x01, 0x00, 0x02, 0x06, 0x01, 0x00, 0x04, 0x0b, 0x08, 0x00, 0x00, 0x00, 0x00, 0x00
        /*0020*/ 	.byte	0x00, 0x00, 0x00, 0x00


//--------------------- .nv.info._ZN7cutlass13device_kernelINS_4gemm6kernel13GemmUniversalIN4cute5tupleIJiiiiEEENS1_10collective13CollectiveMmaINS1_34MainloopSm90TmaGmmaWarpSpecializedILi3ENS5_IJNS4_1CILi8EEENSA_ILi1EEESC_EEENS1_35KernelTmaWarpSpecializedCooperativeEEENS5_IJNSA_ILi128EEESG_NSA_ILi64EEEEEENS_6half_tENS5_IJSC_llEEESJ_NS5_IJlSC_lEEENS4_8TiledMMAINS4_8MMA_AtomIJNS4_4SM904GMMA26MMA_64x128x16_F32F16F16_SSILNSP_5MajorE1ELSR_0ELNSP_7ScaleInE1ELSS_1EEEEEENS4_6LayoutINS5_IJNSA_ILi2EEESC_SC_EEENS5_IJSC_NSA_ILi0EEESY_EEEEENS5_IJNS4_10UnderscoreES11_S11_EEEEENS4_13SM90_TMA_LOADENS4_14ComposedLayoutINS4_7SwizzleILi3ELi4ELi3EEENS4_18smem_ptr_flag_bitsILi16EEENSV_INS5_IJSH_SB_EEENS5_IJSC_SH_EEEEEEEvNS4_8identityENS4_23SM90_TMA_LOAD_MULTICASTENS15_IS17_S19_NSV_INS5_IJSB_SH_EEENS5_IJSH_SC_EEEEEEEvS1E_EENS_8epilogue10collective6detail29Sm90TmaWarpSpecializedAdapterINS1M_15DefaultEpilogueISJ_SL_SL_NS1L_6thread17LinearCombinationISJ_Li1EffLNS1Q_9ScaleType4KindE0ELNS_15FloatRoundStyleE2ESJ_EENS1_15EpilogueDefaultEEEEEvvEEEEvNT_6ParamsE --------------------------
	.section	.nv.info._ZN7cutlass13device_kernelINS_4gemm6kernel13GemmUniversalIN4cute5tupleIJiiiiEEENS1_10collective13CollectiveMmaINS1_34MainloopSm90TmaGmmaWarpSpecializedILi3ENS5_IJNS4_1CILi8EEENSA_ILi1EEESC_EEENS1_35KernelTmaWarpSpecializedCooperativeEEENS5_IJNSA_ILi128EEESG_NSA_ILi64EEEEEENS_6half_tENS5_IJSC_llEEESJ_NS5_IJlSC_lEEENS4_8TiledMMAINS4_8MMA_AtomIJNS4_4SM904GMMA26MMA_64x128x16_F32F16F16_SSILNSP_5MajorE1ELSR_0ELNSP_7ScaleInE1ELSS_1EEEEEENS4_6LayoutINS5_IJNSA_ILi2EEESC_SC_EEENS5_IJSC_NSA_ILi0EEESY_EEEEENS5_IJNS4_10UnderscoreES11_S11_EEEEENS4_13SM90_TMA_LOADENS4_14ComposedLayoutINS4_7SwizzleILi3ELi4ELi3EEENS4_18smem_ptr_flag_bitsILi16EEENSV_INS5_IJSH_SB_EEENS5_IJSC_SH_EEEEEEEvNS4_8identityENS4_23SM90_TMA_LOAD_MULTICASTENS15_IS17_S19_NSV_INS5_IJSB_SH_EEENS5_IJSH_SC_EEEEEEEvS1E_EENS_8epilogue10collective6detail29Sm90TmaWarpSpecializedAdapterINS1M_15DefaultEpilogueISJ_SL_SL_NS1L_6thread17LinearCombinationISJ_Li1EffLNS1Q_9ScaleType4KindE0ELNS_15FloatRoundStyleE2ESJ_EENS1_15EpilogueDefaultEEEEEvvEEEEvNT_6ParamsE,"",@"SHT_CUDA_INFO"
	.sectionflags	@""
	.align	4


	//----- nvinfo : EIATTR_CUDA_API_VERSION
	.align		4
        /*0000*/ 	.byte	0x04, 0x37
        /*0002*/ 	.short	(.L_21 - .L_20)
.L_20:
        /*0004*/ 	.word	0x00000082


	//----- nvinfo : EIATTR_KPARAM_INFO
	.align		4
.L_21:
        /*0008*/ 	.byte	0x04, 0x17
        /*000a*/ 	.short	(.L_23 - .L_22)
.L_22:
        /*000c*/ 	.word	0x00000000
        /*0010*/ 	.short	0x0000
        /*0012*/ 	.short	0x0070
        /*0014*/ 	.byte	0x00, 0xf0, 0x01, 0x10


	//----- nvinfo : EIATTR_SPARSE_MMA_MASK
	.align		4
.L_23:
        /*0018*/ 	.byte	0x03, 0x50
        /*001a*/ 	.short	0x0000


	//----- nvinfo : EIATTR_MAXREG_COUNT
	.align		4
        /*001c*/ 	.byte	0x03, 0x1b
        /*001e*/ 	.short	0x00a8


	//----- nvinfo : EIATTR_NUM_BARRIERS
	.align		4
        /*0020*/ 	.byte	0x02, 0x4c
        /*0022*/ 	.byte	0x01
	.zero		1


	//----- nvinfo : EIATTR_EXTERNS
	.align		4
        /*0024*/ 	.byte	0x04, 0x0f
        /*0026*/ 	.short	(.L_25 - .L_24)


	//   ....[0]....
	.align		4
.L_24:
        /*0028*/ 	.word	index@(__assertfail)


	//----- nvinfo : EIATTR_MERCURY_ISA_VERSION
	.align		4
.L_25:
        /*002c*/ 	.byte	0x03, 0x5f
        /*002e*/ 	.short	0x0101


	//----- nvinfo : EIATTR_INT_WARP_WIDE_INSTR_OFFSETS
	.align		4
        /*0030*/ 	.byte	0x04, 0x31
        /*0032*/ 	.short	(.L_27 - .L_26)


	//   ....[0]....
.L_26:
        /*0034*/ 	.word	0x000004a0


	//   ....[1]....
        /*0038*/ 	.word	0x000004d0


	//   ....[2]....
        /*003c*/ 	.word	0x00000680


	//   ....[3]....
        /*0040*/ 	.word	0x00001ed0


	//----- nvinfo : EIATTR_COOP_GROUP_MASK_REGIDS
	.align		4
.L_27:
        /*0044*/ 	.byte	0x04, 0x29
        /*0046*/ 	.short	(.L_29 - .L_28)


	//   ....[0]....
.L_28:
        /*0048*/ 	.word	0xffffffff


	//   ....[1]....
        /*004c*/ 	.word	0xffffffff


	//   ....[2]....
        /*0050*/ 	.word	0xffffffff


	//   ....[3]....
        /*0054*/ 	.word	0xffffffff


	//   ....[4]....
        /*0058*/ 	.word	0xffffffff


	//   ....[5]....
        /*005c*/ 	.word	0xffffffff


	//----- nvinfo : EIATTR_COOP_GROUP_INSTR_OFFSETS
	.align		4
.L_29:
        /*0060*/ 	.byte	0x04, 0x28
        /*0062*/ 	.short	(.L_31 - .L_30)


	//   ....[0]....
.L_30:
        /*0064*/ 	.word	0x00000060


	//   ....[1]....
        /*0068*/ 	.word	0x00000070


	//   ....[2]....
        /*006c*/ 	.word	0x00000130


	//   ....[3]....
        /*0070*/ 	.word	0x000002e0


	//   ....[4]....
        /*0074*/ 	.word	0x000007e0


	//   ....[5]....
        /*0078*/ 	.word	0x00001460


	//----- nvinfo : EIATTR_REG_RECONFIG
	.align		4
.L_31:
        /*007c*/ 	.byte	0x01, 0x54
	.zero		2


	//----- nvinfo : EIATTR_SYSCALL_OFFSETS
	.align		4
        /*0080*/ 	.byte	0x04, 0x46
        /*0082*/ 	.short	(.L_33 - .L_32)


	//   ....[0]....
.L_32:
        /*0084*/ 	.word	0x00001640


	//----- nvinfo : EIATTR_MBARRIER_INSTR_OFFSETS
	.align		4
.L_33:
        /*0088*/ 	.byte	0x04, 0x39
        /*008a*/ 	.short	(.L_35 - .L_34)


	//   ....[0]....
.L_34:
        /*008c*/ 	.word	0x00000260
        /*0090*/ 	.word	0x000000ff
        /*0094*/ 	.word	0x00000000
        /*0098*/ 	.short	0x0100
        /*009a*/ 	.byte	0x08
	.zero		1


	//   ....[1]....
        /*009c*/ 	.word	0x00000270
        /*00a0*/ 	.word	0x000000ff
        /*00a4*/ 	.word	0x00000018
        /*00a8*/ 	.short	0x0100
        /*00aa*/ 	.byte	0x08
	.zero		1


	//   ....[2]....
        /*00ac*/ 	.word	0x00000280
        /*00b0*/ 	.word	0x000000ff
        /*00b4*/ 	.word	0x00000008
        /*00b8*/ 	.short	0x0100
        /*00ba*/ 	.byte	0x08
	.zero		1


	//   ....[3]....
        /*00bc*/ 	.word	0x00000290
        /*00c0*/ 	.word	0x000000ff
        /*00c4*/ 	.word	0x00000020
        /*00c8*/ 	.short	0x0100
        /*00ca*/ 	.byte	0x08
	.zero		1


	//   ....[4]....
        /*00cc*/ 	.word	0x000002a0
        /*00d0*/ 	.word	0x000000ff
        /*00d4*/ 	.word	0x00000010
        /*00d8*/ 	.short	0x0100
        /*00da*/ 	.byte	0x08
	.zero		1


	//   ....[5]....
        /*00dc*/ 	.word	0x000002b0
        /*00e0*/ 	.word	0x000000ff
        /*00e4*/ 	.word	0x00000028
        /*00e8*/ 	.short	0x0100
        /*00ea*/ 	.byte	0x08
	.zero		1


	//   ....[6]....
        /*00ec*/ 	.word	0x00000710
        /*00f0*/ 	.word	0x000000ff
        /*00f4*/ 	.word	0x00000040
        /*00f8*/ 	.short	0x0100
        /*00fa*/ 	.byte	0x06
	.zero		1


	//   ....[7]....
        /*00fc*/ 	.word	0x00000790
        /*0100*/ 	.word	0x000000ff
        /*0104*/ 	.word	0x00000048
        /*0108*/ 	.short	0x0100
        /*010a*/ 	.byte	0x06
	.zero		1


	//   ....[8]....
        /*010c*/ 	.word	0x00001700
        /*0110*/ 	.word	0x00000003
        /*0114*/ 	.word	0x00000000
        /*0118*/ 	.short	0x010a
        /*011a*/ 	.byte	0x3f
	.zero		1


	//   ....[9]....
        /*011c*/ 	.word	0x00001760
        /*0120*/ 	.word	0x00000003
        /*0124*/ 	.word	0x00000000
        /*0128*/ 	.short	0x010a
        /*012a*/ 	.byte	0x3f
	.zero		1


	//   ....[10]....
        /*012c*/ 	.word	0x00001ae0
        /*0130*/ 	.word	0x00000005
        /*0134*/ 	.word	0x00000000
        /*0138*/ 	.short	0x010a
        /*013a*/ 	.byte	0x3f
	.zero		1


	//   ....[11]....
        /*013c*/ 	.word	0x00001b20
        /*0140*/ 	.word	0x00000005
        /*0144*/ 	.word	0x00000000
        /*0148*/ 	.short	0x010a
        /*014a*/ 	.byte	0x3f
	.zero		1


	//   ....[12]....
        /*014c*/ 	.word	0x00001d80
        /*0150*/ 	.word	0x00000004
        /*0154*/ 	.word	0x00000000
        /*0158*/ 	.short	0x0101
        /*015a*/ 	.byte	0x3f
	.zero		1


	//   ....[13]....
        /*015c*/ 	.word	0x00001f70
        /*0160*/ 	.word	0x00000000
        /*0164*/ 	.word	0x00000000
        /*0168*/ 	.short	0x0101
        /*016a*/ 	.byte	0x3f
	.zero		1


	//   ....[14]....
        /*016c*/ 	.word	0x000070c0
        /*0170*/ 	.word	0x00000017
        /*0174*/ 	.word	0x00000018
        /*0178*/ 	.short	0x010a
        /*017a*/ 	.byte	0x3f
	.zero		1


	//   ....[15]....
        /*017c*/ 	.word	0x000074a0
        /*0180*/ 	.word	0x00000006
        /*0184*/ 	.word	0x00000048
        /*0188*/ 	.short	0x0101
        /*018a*/ 	.byte	0x3f
	.zero		1


	//   ....[16]....
        /*018c*/ 	.word	0x00007bf0
        /*0190*/ 	.word	0x00000007
        /*0194*/ 	.word	0x00000000
        /*0198*/ 	.short	0x010a
        /*019a*/ 	.byte	0x3f
	.zero		1


	//   ....[17]....
        /*019c*/ 	.word	0x00007c70
        /*01a0*/ 	.word	0x00000004
        /*01a4*/ 	.word	0x00000000
        /*01a8*/ 	.short	0x010a
        /*01aa*/ 	.byte	0x3f
	.zero		1


	//   ....[18]....
        /*01ac*/ 	.word	0x00007d00
        /*01b0*/ 	.word	0x00000005
        /*01b4*/ 	.word	0x00000000
        /*01b8*/ 	.short	0x010a
        /*01ba*/ 	.byte	0x3f
	.zero		1


	//   ....[19]....
        /*01bc*/ 	.word	0x00007d60
        /*01c0*/ 	.word	0x00000003
        /*01c4*/ 	.word	0x00000000
        /*01c8*/ 	.short	0x010a
        /*01ca*/ 	.byte	0x3f
	.zero		1


	//   ....[20]....
        /*01cc*/ 	.word	0x00007db0
        /*01d0*/ 	.word	0x00000005
        /*01d4*/ 	.word	0x00000000
        /*01d8*/ 	.short	0x010a
        /*01da*/ 	.byte	0x3f
	.zero		1


	//   ....[21]....
        /*01dc*/ 	.word	0x00007e80
        /*01e0*/ 	.word	0x00000017
        /*01e4*/ 	.word	0x00000018
        /*01e8*/ 	.short	0x010a
        /*01ea*/ 	.byte	0x3f
	.zero		1


	//   ....[22]....
        /*01ec*/ 	.word	0x00007f50
        /*01f0*/ 	.word	0x00000007
        /*01f4*/ 	.word	0x00000000
        /*01f8*/ 	.short	0x010a
        /*01fa*/ 	.byte	0x3f
	.zero		1


	//   ....[23]....
        /*01fc*/ 	.word	0x00007fa0
        /*0200*/ 	.word	0x00000004
        /*0204*/ 	.word	0x00000000
        /*0208*/ 	.short	0x010a
        /*020a*/ 	.byte	0x3f
	.zero		1


	//----- nvinfo : EIATTR_NUM_MBARRIERS
	.align		4
.L_35:
        /*020c*/ 	.byte	0x03, 0x38
        /*020e*/ 	.short	0x0008


	//----- nvinfo : EIATTR_EXIT_INSTR_OFFSETS
	.align		4
        /*0210*/ 	.byte	0x04, 0x1c
        /*0212*/ 	.short	(.L_37 - .L_36)


	//   ....[0]....
.L_36:
        /*0214*/ 	.word	0x000009b0


	//   ....[1]....
        /*0218*/ 	.word	0x000011c0


	//   ....[2]....
        /*021c*/ 	.word	0x00006820


	//   ....[3]....
        /*0220*/ 	.word	0x00006d80


	//   ....[4]....
        /*0224*/ 	.word	0x00007d50


	//----- nvinfo : EIATTR_MAX_THREADS
	.align		4
.L_37:
        /*0228*/ 	.byte	0x04, 0x05
        /*022a*/ 	.short	(.L_39 - .L_38)
.L_38:
        /*022c*/ 	.word	0x00000180
        /*0230*/ 	.word	0x00000001
        /*0234*/ 	.word	0x00000001


	//----- nvinfo : EIATTR_CRS_STACK_SIZE
	.align		4
.L_39:
        /*0238*/ 	.byte	0x04, 0x1e
        /*023a*/ 	.short	(.L_41 - .L_40)
.L_40:
        /*023c*/ 	.word	0x00000000


	//----- nvinfo : EIATTR_CBANK_PARAM_SIZE
	.align		4
.L_41:
        /*0240*/ 	.byte	0x03, 0x19
        /*0242*/ 	.short	0x0470


	//----- nvinfo : EIATTR_PARAM_CBANK
	.align		4
        /*0244*/ 	.byte	0x04, 0x0a
        /*0246*/ 	.short	(.L_43 - .L_42)
	.align		4
.L_42:
        /*0248*/ 	.word	index@(.nv.constant0._ZN7cutlass13device_kernelINS_4gemm6kernel13GemmUniversalIN4cute5tupleIJiiiiEEENS1_10collective13CollectiveMmaINS1_34MainloopSm90TmaGmmaWarpSpecializedILi3ENS5_IJNS4_1CILi8EEENSA_ILi1EEESC_EEENS1_35KernelTmaWarpSpecializedCooperativeEEENS5_IJNSA_ILi128EEESG_NSA_ILi64EEEEEENS_6half_tENS5_IJSC_llEEESJ_NS5_IJlSC_lEEENS4_8TiledMMAINS4_8MMA_AtomIJNS4_4SM904GMMA26MMA_64x128x16_F32F16F16_SSILNSP_5MajorE1ELSR_0ELNSP_7ScaleInE1ELSS_1EEEEEENS4_6LayoutINS5_IJNSA_ILi2EEESC_SC_EEENS5_IJSC_NSA_ILi0EEESY_EEEEENS5_IJNS4_10UnderscoreES11_S11_EEEEENS4_13SM90_TMA_LOADENS4_14ComposedLayoutINS4_7SwizzleILi3ELi4ELi3EEENS4_18smem_ptr_flag_bitsILi16EEENSV_INS5_IJSH_SB_EEENS5_IJSC_SH_EEEEEEEvNS4_8identityENS4_23SM90_TMA_LOAD_MULTICASTENS15_IS17_S19_NSV_INS5_IJSB_SH_EEENS5_IJSH_SC_EEEEEEEvS1E_EENS_8epilogue10collective6detail29Sm90TmaWarpSpecializedAdapterINS1M_15DefaultEpilogueISJ_SL_SL_NS1L_6thread17LinearCombinationISJ_Li1EffLNS1Q_9ScaleType4KindE0ELNS_15FloatRoundStyleE2ESJ_EENS1_15EpilogueDefaultEEEEEvvEEEEvNT_6ParamsE)
        /*024c*/ 	.short	0x0210
        /*024e*/ 	.short	0x0470


	//----- nvinfo : EIATTR_SW_WAR
	.align		4
.L_43:
        /*0250*/ 	.byte	0x04, 0x36
        /*0252*/ 	.short	(.L_45 - .L_44)
.L_44:
        /*0254*/ 	.word	0x00000008
.L_45:


//--------------------- .nv.callgraph             --------------------------
	.section	.nv.callgraph,"",@"SHT_CUDA_CALLGRAPH"
	.align	4
	.sectionentsize	8
	.align		4
        /*0000*/ 	.word	0x00000000
	.align		4
        /*0004*/ 	.word	0xffffffff
	.align		4
        /*0008*/ 	.word	index@(_ZN7cutlass13device_kernelINS_4gemm6kernel13GemmUniversalIN4cute5tupleIJiiiiEEENS1_10collective13CollectiveMmaINS1_34MainloopSm90TmaGmmaWarpSpecializedILi3ENS5_IJNS4_1CILi8EEENSA_ILi1EEESC_EEENS1_35KernelTmaWarpSpecializedCooperativeEEENS5_IJNSA_ILi128EEESG_NSA_ILi64EEEEEENS_6half_tENS5_IJSC_llEEESJ_NS5_IJlSC_lEEENS4_8TiledMMAINS4_8MMA_AtomIJNS4_4SM904GMMA26MMA_64x128x16_F32F16F16_SSILNSP_5MajorE1ELSR_0ELNSP_7ScaleInE1ELSS_1EEEEEENS4_6LayoutINS5_IJNSA_ILi2EEESC_SC_EEENS5_IJSC_NSA_ILi0EEESY_EEEEENS5_IJNS4_10UnderscoreES11_S11_EEEEENS4_13SM90_TMA_LOADENS4_14ComposedLayoutINS4_7SwizzleILi3ELi4ELi3EEENS4_18smem_ptr_flag_bitsILi16EEENSV_INS5_IJSH_SB_EEENS5_IJSC_SH_EEEEEEEvNS4_8identityENS4_23SM90_TMA_LOAD_MULTICASTENS15_IS17_S19_NSV_INS5_IJSB_SH_EEENS5_IJSH_SC_EEEEEEEvS1E_EENS_8epilogue10collective6detail29Sm90TmaWarpSpecializedAdapterINS1M_15DefaultEpilogueISJ_SL_SL_NS1L_6thread17LinearCombinationISJ_Li1EffLNS1Q_9ScaleType4KindE0ELNS_15FloatRoundStyleE2ESJ_EENS1_15EpilogueDefaultEEEEEvvEEEEvNT_6ParamsE)
	.align		4
        /*000c*/ 	.word	index@(__assertfail)
	.align		4
        /*0010*/ 	.word	0x00000000
	.align		4
        /*0014*/ 	.word	0xfffffffe
	.align		4
        /*0018*/ 	.word	0x00000000
	.align		4
        /*001c*/ 	.word	0xfffffffd
	.align		4
        /*0020*/ 	.word	0x00000000
	.align		4
        /*0024*/ 	.word	0xfffffffc


//--------------------- .nv.constant4             --------------------------
	.section	.nv.constant4,"a",@progbits
	.align	8
	.align		8
.nv.constant4:
        /*0000*/ 	.dword	__assertfail
	.align		8
        /*0008*/ 	.dword	__unnamed_1
	.align		8
        /*0010*/ 	.dword	_ZN40_INTERNAL_38fd17ad_4_k_cu_009a2339_186444cuda3std3__45__cpo5beginE
	.align		8
        /*0018*/ 	.dword	_ZN40_INTERNAL_38fd17ad_4_k_cu_009a2339_186444cuda3std3__45__cpo3endE
	.align		8
        /*0020*/ 	.dword	_ZN40_INTERNAL_38fd17ad_4_k_cu_009a2339_186444cuda3std3__45__cpo6cbeginE
	.align		8
        /*0028*/ 	.dword	_ZN40_INTERNAL_38fd17ad_4_k_cu_009a2339_186444cuda3std3__45__cpo4cendE
	.align		8
        /*0030*/ 	.dword	_ZN40_INTERNAL_38fd17ad_4_k_cu_009a2339_186444cuda3std3__442_GLOBAL__N__38fd17ad_4_k_cu_009a2339_186446ignoreE
	.align		8
        /*0038*/ 	.dword	_ZN40_INTERNAL_38fd17ad_4_k_cu_009a2339_186444cuda3std3__419piecewise_constructE
	.align		8
        /*0040*/ 	.dword	_ZN40_INTERNAL_38fd17ad_4_k_cu_009a2339_186444cuda3std3__48in_placeE
	.align		8
        /*0048*/ 	.dword	_ZN40_INTERNAL_38fd17ad_4_k_cu_009a2339_186444cuda3std6ranges3__45__cpo4swapE
	.align		8
        /*0050*/ 	.dword	_ZN40_INTERNAL_38fd17ad_4_k_cu_009a2339_186444cuda3std6ranges3__45__cpo9iter_moveE
	.align		8
        /*0058*/ 	.dword	_ZN40_INTERNAL_38fd17ad_4_k_cu_009a2339_186444cute7productE
	.align		8
        /*0060*/ 	.dword	_ZN40_INTERNAL_38fd17ad_4_k_cu_009a2339_186444cute1_E
	.align		8
        /*0068*/ 	.dword	$str$22
	.align		8
        /*0070*/ 	.dword	$str$23


//--------------------- .text._ZN7cutlass13device_kernelINS_4gemm6kernel13GemmUniversalIN4cute5tupleIJiiiiEEENS1_10collective13CollectiveMmaINS1_34MainloopSm90TmaGmmaWarpSpecializedILi3ENS5_IJNS4_1CILi8EEENSA_ILi1EEESC_EEENS1_35KernelTmaWarpSpecializedCooperativeEEENS5_IJNSA_ILi128EEESG_NSA_ILi64EEEEEENS_6half_tENS5_IJSC_llEEESJ_NS5_IJlSC_lEEENS4_8TiledMMAINS4_8MMA_AtomIJNS4_4SM904GMMA26MMA_64x128x16_F32F16F16_SSILNSP_5MajorE1ELSR_0ELNSP_7ScaleInE1ELSS_1EEEEEENS4_6LayoutINS5_IJNSA_ILi2EEESC_SC_EEENS5_IJSC_NSA_ILi0EEESY_EEEEENS5_IJNS4_10UnderscoreES11_S11_EEEEENS4_13SM90_TMA_LOADENS4_14ComposedLayoutINS4_7SwizzleILi3ELi4ELi3EEENS4_18smem_ptr_flag_bitsILi16EEENSV_INS5_IJSH_SB_EEENS5_IJSC_SH_EEEEEEEvNS4_8identityENS4_23SM90_TMA_LOAD_MULTICASTENS15_IS17_S19_NSV_INS5_IJSB_SH_EEENS5_IJSH_SC_EEEEEEEvS1E_EENS_8epilogue10collective6detail29Sm90TmaWarpSpecializedAdapterINS1M_15DefaultEpilogueISJ_SL_SL_NS1L_6thread17LinearCombinationISJ_Li1EffLNS1Q_9ScaleType4KindE0ELNS_15FloatRoundStyleE2ESJ_EENS1_15EpilogueDefaultEEEEEvvEEEEvNT_6ParamsE --------------------------
	.section	.text._ZN7cutlass13device_kernelINS_4gemm6kernel13GemmUniversalIN4cute5tupleIJiiiiEEENS1_10collective13CollectiveMmaINS1_34MainloopSm90TmaGmmaWarpSpecializedILi3ENS5_IJNS4_1CILi8EEENSA_ILi1EEESC_EEENS1_35KernelTmaWarpSpecializedCooperativeEEENS5_IJNSA_ILi128EEESG_NSA_ILi64EEEEEENS_6half_tENS5_IJSC_llEEESJ_NS5_IJlSC_lEEENS4_8TiledMMAINS4_8MMA_AtomIJNS4_4SM904GMMA26MMA_64x128x16_F32F16F16_SSILNSP_5MajorE1ELSR_0ELNSP_7ScaleInE1ELSS_1EEEEEENS4_6LayoutINS5_IJNSA_ILi2EEESC_SC_EEENS5_IJSC_NSA_ILi0EEESY_EEEEENS5_IJNS4_10UnderscoreES11_S11_EEEEENS4_13SM90_TMA_LOADENS4_14ComposedLayoutINS4_7SwizzleILi3ELi4ELi3EEENS4_18smem_ptr_flag_bitsILi16EEENSV_INS5_IJSH_SB_EEENS5_IJSC_SH_EEEEEEEvNS4_8identityENS4_23SM90_TMA_LOAD_MULTICASTENS15_IS17_S19_NSV_INS5_IJSB_SH_EEENS5_IJSH_SC_EEEEEEEvS1E_EENS_8epilogue10collective6detail29Sm90TmaWarpSpecializedAdapterINS1M_15DefaultEpilogueISJ_SL_SL_NS1L_6thread17LinearCombinationISJ_Li1EffLNS1Q_9ScaleType4KindE0ELNS_15FloatRoundStyleE2ESJ_EENS1_15EpilogueDefaultEEEEEvvEEEEvNT_6ParamsE,"ax",@progbits
	.align	128
.text._ZN7cutlass13device_kernelINS_4gemm6kernel13GemmUniversalIN4cute5tupleIJiiiiEEENS1_10collective13CollectiveMmaINS1_34MainloopSm90TmaGmmaWarpSpecializedILi3ENS5_IJNS4_1CILi8EEENSA_ILi1EEESC_EEENS1_35KernelTmaWarpSpecializedCooperativeEEENS5_IJNSA_ILi128EEESG_NSA_ILi64EEEEEENS_6half_tENS5_IJSC_llEEESJ_NS5_IJlSC_lEEENS4_8TiledMMAINS4_8MMA_AtomIJNS4_4SM904GMMA26MMA_64x128x16_F32F16F16_SSILNSP_5MajorE1ELSR_0ELNSP_7ScaleInE1ELSS_1EEEEEENS4_6LayoutINS5_IJNSA_ILi2EEESC_SC_EEENS5_IJSC_NSA_ILi0EEESY_EEEEENS5_IJNS4_10UnderscoreES11_S11_EEEEENS4_13SM90_TMA_LOADENS4_14ComposedLayoutINS4_7SwizzleILi3ELi4ELi3EEENS4_18smem_ptr_flag_bitsILi16EEENSV_INS5_IJSH_SB_EEENS5_IJSC_SH_EEEEEEEvNS4_8identityENS4_23SM90_TMA_LOAD_MULTICASTENS15_IS17_S19_NSV_INS5_IJSB_SH_EEENS5_IJSH_SC_EEEEEEEvS1E_EENS_8epilogue10collective6detail29Sm90TmaWarpSpecializedAdapterINS1M_15DefaultEpilogueISJ_SL_SL_NS1L_6thread17LinearCombinationISJ_Li1EffLNS1Q_9ScaleType4KindE0ELNS_15FloatRoundStyleE2ESJ_EENS1_15EpilogueDefaultEEEEEvvEEEEvNT_6ParamsE:
        .type           _ZN7cutlass13device_kernelINS_4gemm6kernel13GemmUniversalIN4cute5tupleIJiiiiEEENS1_10collective13CollectiveMmaINS1_34MainloopSm90TmaGmmaWarpSpecializedILi3ENS5_IJNS4_1CILi8EEENSA_ILi1EEESC_EEENS1_35KernelTmaWarpSpecializedCooperativeEEENS5_IJNSA_ILi128EEESG_NSA_ILi64EEEEEENS_6half_tENS5_IJSC_llEEESJ_NS5_IJlSC_lEEENS4_8TiledMMAINS4_8MMA_AtomIJNS4_4SM904GMMA26MMA_64x128x16_F32F16F16_SSILNSP_5MajorE1ELSR_0ELNSP_7ScaleInE1ELSS_1EEEEEENS4_6LayoutINS5_IJNSA_ILi2EEESC_SC_EEENS5_IJSC_NSA_ILi0EEESY_EEEEENS5_IJNS4_10UnderscoreES11_S11_EEEEENS4_13SM90_TMA_LOADENS4_14ComposedLayoutINS4_7SwizzleILi3ELi4ELi3EEENS4_18smem_ptr_flag_bitsILi16EEENSV_INS5_IJSH_SB_EEENS5_IJSC_SH_EEEEEEEvNS4_8identityENS4_23SM90_TMA_LOAD_MULTICASTENS15_IS17_S19_NSV_INS5_IJSB_SH_EEENS5_IJSH_SC_EEEEEEEvS1E_EENS_8epilogue10collective6detail29Sm90TmaWarpSpecializedAdapterINS1M_15DefaultEpilogueISJ_SL_SL_NS1L_6thread17LinearCombinationISJ_Li1EffLNS1Q_9ScaleType4KindE0ELNS_15FloatRoundStyleE2ESJ_EENS1_15EpilogueDefaultEEEEEvvEEEEvNT_6ParamsE,@function
        .size           _ZN7cutlass13device_kernelINS_4gemm6kernel13GemmUniversalIN4cute5tupleIJiiiiEEENS1_10collective13CollectiveMmaINS1_34MainloopSm90TmaGmmaWarpSpecializedILi3ENS5_IJNS4_1CILi8EEENSA_ILi1EEESC_EEENS1_35KernelTmaWarpSpecializedCooperativeEEENS5_IJNSA_ILi128EEESG_NSA_ILi64EEEEEENS_6half_tENS5_IJSC_llEEESJ_NS5_IJlSC_lEEENS4_8TiledMMAINS4_8MMA_AtomIJNS4_4SM904GMMA26MMA_64x128x16_F32F16F16_SSILNSP_5MajorE1ELSR_0ELNSP_7ScaleInE1ELSS_1EEEEEENS4_6LayoutINS5_IJNSA_ILi2EEESC_SC_EEENS5_IJSC_NSA_ILi0EEESY_EEEEENS5_IJNS4_10UnderscoreES11_S11_EEEEENS4_13SM90_TMA_LOADENS4_14ComposedLayoutINS4_7SwizzleILi3ELi4ELi3EEENS4_18smem_ptr_flag_bitsILi16EEENSV_INS5_IJSH_SB_EEENS5_IJSC_SH_EEEEEEEvNS4_8identityENS4_23SM90_TMA_LOAD_MULTICASTENS15_IS17_S19_NSV_INS5_IJSB_SH_EEENS5_IJSH_SC_EEEEEEEvS1E_EENS_8epilogue10collective6detail29Sm90TmaWarpSpecializedAdapterINS1M_15DefaultEpilogueISJ_SL_SL_NS1L_6thread17LinearCombinationISJ_Li1EffLNS1Q_9ScaleType4KindE0ELNS_15FloatRoundStyleE2ESJ_EENS1_15EpilogueDefaultEEEEEvvEEEEvNT_6ParamsE,(.L_x_195 - _ZN7cutlass13device_kernelINS_4gemm6kernel13GemmUniversalIN4cute5tupleIJiiiiEEENS1_10collective13CollectiveMmaINS1_34MainloopSm90TmaGmmaWarpSpecializedILi3ENS5_IJNS4_1CILi8EEENSA_ILi1EEESC_EEENS1_35KernelTmaWarpSpecializedCooperativeEEENS5_IJNSA_ILi128EEESG_NSA_ILi64EEEEEENS_6half_tENS5_IJSC_llEEESJ_NS5_IJlSC_lEEENS4_8TiledMMAINS4_8MMA_AtomIJNS4_4SM904GMMA26MMA_64x128x16_F32F16F16_SSILNSP_5MajorE1ELSR_0ELNSP_7ScaleInE1ELSS_1EEEEEENS4_6LayoutINS5_IJNSA_ILi2EEESC_SC_EEENS5_IJSC_NSA_ILi0EEESY_EEEEENS5_IJNS4_10UnderscoreES11_S11_EEEEENS4_13SM90_TMA_LOADENS4_14ComposedLayoutINS4_7SwizzleILi3ELi4ELi3EEENS4_18smem_ptr_flag_bitsILi16EEENSV_INS5_IJSH_SB_EEENS5_IJSC_SH_EEEEEEEvNS4_8identityENS4_23SM90_TMA_LOAD_MULTICASTENS15_IS17_S19_NSV_INS5_IJSB_SH_EEENS5_IJSH_SC_EEEEEEEvS1E_EENS_8epilogue10collective6detail29Sm90TmaWarpSpecializedAdapterINS1M_15DefaultEpilogueISJ_SL_SL_NS1L_6thread17LinearCombinationISJ_Li1EffLNS1Q_9ScaleType4KindE0ELNS_15FloatRoundStyleE2ESJ_EENS1_15EpilogueDefaultEEEEEvvEEEEvNT_6ParamsE)
        .other          _ZN7cutlass13device_kernelINS_4gemm6kernel13GemmUniversalIN4cute5tupleIJiiiiEEENS1_10collective13CollectiveMmaINS1_34MainloopSm90TmaGmmaWarpSpecializedILi3ENS5_IJNS4_1CILi8EEENSA_ILi1EEESC_EEENS1_35KernelTmaWarpSpecializedCooperativeEEENS5_IJNSA_ILi128EEESG_NSA_ILi64EEEEEENS_6half_tENS5_IJSC_llEEESJ_NS5_IJlSC_lEEENS4_8TiledMMAINS4_8MMA_AtomIJNS4_4SM904GMMA26MMA_64x128x16_F32F16F16_SSILNSP_5MajorE1ELSR_0ELNSP_7ScaleInE1ELSS_1EEEEEENS4_6LayoutINS5_IJNSA_ILi2EEESC_SC_EEENS5_IJSC_NSA_ILi0EEESY_EEEEENS5_IJNS4_10UnderscoreES11_S11_EEEEENS4_13SM90_TMA_LOADENS4_14ComposedLayoutINS4_7SwizzleILi3ELi4ELi3EEENS4_18smem_ptr_flag_bitsILi16EEENSV_INS5_IJSH_SB_EEENS5_IJSC_SH_EEEEEEEvNS4_8identityENS4_23SM90_TMA_LOAD_MULTICASTENS15_IS17_S19_NSV_INS5_IJSB_SH_EEENS5_IJSH_SC_EEEEEEEvS1E_EENS_8epilogue10collective6detail29Sm90TmaWarpSpecializedAdapterINS1M_15DefaultEpilogueISJ_SL_SL_NS1L_6thread17LinearCombinationISJ_Li1EffLNS1Q_9ScaleType4KindE0ELNS_15FloatRoundStyleE2ESJ_EENS1_15EpilogueDefaultEEEEEvvEEEEvNT_6ParamsE,@"STO_CUDA_ENTRY STV_DEFAULT"
_ZN7cutlass13device_kernelINS_4gemm6kernel13GemmUniversalIN4cute5tupleIJiiiiEEENS1_10collective13CollectiveMmaINS1_34MainloopSm90TmaGmmaWarpSpecializedILi3ENS5_IJNS4_1CILi8EEENSA_ILi1EEESC_EEENS1_35KernelTmaWarpSpecializedCooperativeEEENS5_IJNSA_ILi128EEESG_NSA_ILi64EEEEEENS_6half_tENS5_IJSC_llEEESJ_NS5_IJlSC_lEEENS4_8TiledMMAINS4_8MMA_AtomIJNS4_4SM904GMMA26MMA_64x128x16_F32F16F16_SSILNSP_5MajorE1ELSR_0ELNSP_7ScaleInE1ELSS_1EEEEEENS4_6LayoutINS5_IJNSA_ILi2EEESC_SC_EEENS5_IJSC_NSA_ILi0EEESY_EEEEENS5_IJNS4_10UnderscoreES11_S11_EEEEENS4_13SM90_TMA_LOADENS4_14ComposedLayoutINS4_7SwizzleILi3ELi4ELi3EEENS4_18smem_ptr_flag_bitsILi16EEENSV_INS5_IJSH_SB_EEENS5_IJSC_SH_EEEEEEEvNS4_8identityENS4_23SM90_TMA_LOAD_MULTICASTENS15_IS17_S19_NSV_INS5_IJSB_SH_EEENS5_IJSH_SC_EEEEEEEvS1E_EENS_8epilogue10collective6detail29Sm90TmaWarpSpecializedAdapterINS1M_15DefaultEpilogueISJ_SL_SL_NS1L_6thread17LinearCombinationISJ_Li1EffLNS1Q_9ScaleType4KindE0ELNS_15FloatRoundStyleE2ESJ_EENS1_15EpilogueDefaultEEEEEvvEEEEvNT_6ParamsE:
[----:B------:R-:W0:Y:S01]  /*0000*/  LDC R1, c[0x0][0x28] ;  /* 0x00000a00ff017b82 */ /* 0x000e220000000800 */
[----:B------:R-:W1:Y:S01]  /*0010*/  S2R R95, SR_TID.X ;  /* 0x00000000005f7919 */ /* 0x000e620000002100 */
[----:B------:R-:W-:Y:S01]  /*0020*/  ELECT P0, URZ, PT ;  /* 0x00000000003f782f */ /* 0x000fe20003800000 */
[----:B------:R-:W-:Y:S01]  /*0030*/  BSSY B0, `(.L_x_0) ;  /* 0x000000f000007945 */ /* 0x000fe20003800000 */
[--C-:B-1----:R-:W-:Y:S02]  /*0040*/  SHF.R.U32.HI R0, RZ, 0x5, R95.reuse ;  /* 0x00000005ff007819 */ /* 0x102fe4000001165f */
[----:B------:R-:W-:-:S03]  /*0050*/  SHF.R.U32.HI R7, RZ, 0x7, R95 ;  /* 0x00000007ff077819 */ /* 0x000fc6000001165f */
[----:B------:R-:W1:Y:S04]  /*0060*/  SHFL.IDX PT, R3, R0, RZ, 0x1f ;  /* 0x00001fff00037589 */ /* 0x000e6800000e0000 */
[----:B------:R2:W3:Y:S01]  /*0070*/  SHFL.IDX PT, R2, R7, RZ, 0x1f ;  /* 0x00001fff07027589 */ /* 0x0004e200000e0000 */
[----:B-1----:R-:W-:-:S13]  /*0080*/  ISETP.NE.OR P0, PT, R3, RZ, !P0 ;  /* 0x000000ff0300720c */ /* 0x002fda0004705670 */
[----:B0-23--:R-:W-:Y:S05]  /*0090*/  @P0 BRA `(.L_x_1) ;  /* 0x0000000000200947 */ /* 0x00dfea0003800000 */
[----:B------:R-:W-:Y:S02]  /*00a0*/  ULDC.64 UR4, c[0x0][0x198] ;  /* 0x0000660000047ab9 */ /* 0x000fe40000000a00 */
[----:B------:R-:W-:Y:S02]  /*00b0*/  UIADD3 UR6, UP0, UR4, 0xf0, URZ ;  /* 0x000000f004067890 */ /* 0x000fe4000ff1e03f */
[----:B------:R-:W-:Y:S02]  /*00c0*/  UIADD3 UR4, UP1, UR4, 0x1f0, URZ ;  /* 0x000001f004047890 */ /* 0x000fe4000ff3e03f */
[----:B------:R-:W-:Y:S02]  /*00d0*/  UIADD3.X UR7, URZ, UR5, URZ, UP0, !UPT ;  /* 0x000000053f077290 */ /* 0x000fe400087fe43f */
[----:B------:R-:W-:-:S07]  /*00e0*/  UIADD3.X UR5, URZ, UR5, URZ, UP1, !UPT ;  /* 0x000000053f057290 */ /* 0x000fce0008ffe43f */
[----:B------:R0:W-:Y:S02]  /*00f0*/  UTMACCTL.PF [UR6] ;  /* 0x00000000060079b9 */ /* 0x0001e40008040000 */
[----:B------:R0:W-:Y:S02]  /*0100*/  UTMACCTL.PF [UR4] ;  /* 0x00000000040079b9 */ /* 0x0001e40008040000 */
[----:B0-----:R-:W-:Y:S01]  /*0110*/  NOP ;  /* 0x0000000000007918 */ /* 0x001fe20000000000 */
.L_x_1:
[----:B------:R-:W-:Y:S05]  /*0120*/  BSYNC B0 ;  /* 0x0000000000007941 */ /* 0x000fea0003800000 */
.L_x_0:
[----:B------:R-:W0:Y:S01]  /*0130*/  SHFL.IDX PT, R5, R0, RZ, 0x1f ;  /* 0x00001fff00057589 */ /* 0x000e2200000e0000 */
[----:B------:R-:W-:-:S04]  /*0140*/  SHF.R.S32.HI R4, RZ, 0x1f, R95 ;  /* 0x0000001fff047819 */ /* 0x000fc8000001145f */
[----:B------:R-:W-:-:S04]  /*0150*/  LEA.HI R4, R4, R95, RZ, 0x7 ;  /* 0x0000005f04047211 */ /* 0x000fc800078f38ff */
[----:B------:R-:W-:Y:S02]  /*0160*/  LOP3.LUT R4, R4, 0xffffff80, RZ, 0xc0, !PT ;  /* 0xffffff8004047812 */ /* 0x000fe400078ec0ff */
[----:B0-----:R-:W-:-:S13]  /*0170*/  ISETP.NE.AND P0, PT, R5, RZ, PT ;  /* 0x000000ff0500720c */ /* 0x001fda0003f05270 */
[----:B------:R-:W-:Y:S05]  /*0180*/  @P0 BRA `(.L_x_2) ;  /* 0x0000000000500947 */ /* 0x000fea0003800000 */
[----:B------:R-:W0:Y:S01]  /*0190*/  S2UR UR8, SR_CgaCtaId ;  /* 0x00000000000879c3 */ /* 0x000e220000008800 */
[----:B------:R-:W-:Y:S01]  /*01a0*/  UMOV UR4, 0x400 ;  /* 0x0000040000047882 */ /* 0x000fe20000000000 */
[----:B------:R-:W-:Y:S01]  /*01b0*/  UMOV UR5, 0x1 ;  /* 0x0000000100057882 */ /* 0x000fe20000000000 */
[----:B------:R-:W-:Y:S01]  /*01c0*/  UMOV UR6, 0x10 ;  /* 0x0000001000067882 */ /* 0x000fe20000000000 */
[----:B------:R-:W-:Y:S01]  /*01d0*/  ELECT P0, URZ, PT ;  /* 0x00000000003f782f */ /* 0x000fe20003800000 */
[----:B------:R-:W-:-:S04]  /*01e0*/  UIADD3 UR6, -UR6, 0x100000, URZ ;  /* 0x0010000006067890 */ /* 0x000fc8000fffe13f */
[----:B------:R-:W-:Y:S02]  /*01f0*/  USHF.L.U32 UR7, UR6, 0xb, URZ ;  /* 0x0000000b06077899 */ /* 0x000fe4000800063f */
[----:B------:R-:W-:Y:S02]  /*0200*/  USHF.L.U32 UR6, UR6, 0x1, URZ ;  /* 0x0000000106067899 */ /* 0x000fe4000800063f */
[----:B0-----:R-:W-:Y:S02]  /*0210*/  ULEA UR8, UR8, UR4, 0x18 ;  /* 0x0000000408087291 */ /* 0x001fe4000f8ec03f */
[----:B------:R-:W-:-:S04]  /*0220*/  UIADD3 UR4, -UR5, 0x100000, URZ ;  /* 0x0010000005047890 */ /* 0x000fc8000fffe13f */
[----:B------:R-:W-:Y:S02]  /*0230*/  USHF.L.U32 UR5, UR4, 0xb, URZ ;  /* 0x0000000b04057899 */ /* 0x000fe4000800063f */
[----:B------:R-:W-:Y:S01]  /*0240*/  USHF.L.U32 UR4, UR4, 0x1, URZ ;  /* 0x0000000104047899 */ /* 0x000fe2000800063f */
[----:B------:R-:W0:Y:S11]  /*0250*/  FENCE.VIEW.ASYNC.S ;  /* 0x00000000000073c6 */ /* 0x000e360000000000 */
[----:B0-----:R0:W1:Y:S01]  /*0260*/  SYNCS.EXCH.64 URZ, [UR8], UR4 ;  /* 0x00000004083f75b2 */ /* 0x0010620008000100 */
[----:B------:R0:W2:Y:S01]  /*0270*/  SYNCS.EXCH.64 URZ, [UR8+0x18], UR6 ;  /* 0x00001806083f75b2 */ /* 0x0000a20008000100 */
[----:B------:R0:W3:Y:S01]  /*0280*/  SYNCS.EXCH.64 URZ, [UR8+0x8], UR4 ;  /* 0x00000804083f75b2 */ /* 0x0000e20008000100 */
[----:B------:R0:W4:Y:S01]  /*0290*/  SYNCS.EXCH.64 URZ, [UR8+0x20], UR6 ;  /* 0x00002006083f75b2 */ /* 0x0001220008000100 */
[----:B------:R0:W0:Y:S01]  /*02a0*/  SYNCS.EXCH.64 URZ, [UR8+0x10], UR4 ;  /* 0x00001004083f75b2 */ /* 0x0000220008000100 */
[----:B------:R0:W0:Y:S01]  /*02b0*/  SYNCS.EXCH.64 URZ, [UR8+0x28], UR6 ;  /* 0x00002806083f75b2 */ /* 0x0000220008000100 */
[----:B------:R-:W-:Y:S01]  /*02c0*/  NOP ;  /* 0x0000000000007918 */ /* 0x000fe20000000000 */
.L_x_2:
[----:B------:R-:W-:Y:S01]  /*02d0*/  IMAD.IADD R8, R95, 0x1, -R4 ;  /* 0x000000015f087824 */ /* 0x000fe200078e0a04 */
[----:B------:R-:W5:Y:S01]  /*02e0*/  SHFL.IDX PT, R0, R0, RZ, 0x1f ;  /* 0x00001fff00007589 */ /* 0x000f6200000e0000 */
[----:B0-----:R-:W0:Y:S01]  /*02f0*/  S2UR UR8, SR_CTAID.X ;  /* 0x00000000000879c3 */ /* 0x001e220000002500 */
[----:B------:R-:W-:Y:S02]  /*0300*/  SHF.R.S32.HI R10, RZ, 0x1f, R5 ;  /* 0x0000001fff0a7819 */ /* 0x000fe40000011405 */
[----:B------:R-:W-:Y:S02]  /*0310*/  ELECT P0, URZ, PT ;  /* 0x00000000003f782f */ /* 0x000fe40003800000 */
[----:B------:R-:W-:Y:S01]  /*0320*/  SHF.R.S32.HI R9, RZ, 0x1f, R8 ;  /* 0x0000001fff097819 */ /* 0x000fe20000011408 */
[----:B------:R-:W1:Y:S01]  /*0330*/  S2R R4, SR_CTAID.Y ;  /* 0x0000000000047919 */ /* 0x000e620000002600 */
[----:B------:R-:W-:Y:S01]  /*0340*/  LEA.HI R10, R10, R5, RZ, 0x2 ;  /* 0x000000050a0a7211 */ /* 0x000fe200078f10ff */
[----:B------:R-:W-:Y:S01]  /*0350*/  ULDC UR4, c[0x0][0x150] ;  /* 0x0000540000047ab9 */ /* 0x000fe20000000800 */
[----:B------:R-:W-:Y:S01]  /*0360*/  LEA.HI R9, R9, R8, RZ, 0x3 ;  /* 0x0000000809097211 */ /* 0x000fe200078f18ff */
[----:B------:R-:W2:Y:S01]  /*0370*/  LDC R13, c[0x0][0x144] ;  /* 0x00005100ff0d7b82 */ /* 0x000ea20000000800 */
[----:B------:R-:W-:Y:S01]  /*0380*/  LOP3.LUT R10, R10, 0x3ffffffc, RZ, 0xc0, !PT ;  /* 0x3ffffffc0a0a7812 */ /* 0x000fe200078ec0ff */
[----:B------:R-:W-:Y:S01]  /*0390*/  NOP ;  /* 0x0000000000007918 */ /* 0x000fe20000000000 */
[--C-:B------:R-:W-:Y:S01]  /*03a0*/  SHF.R.S32.HI R6, RZ, 0x3, R9.reuse ;  /* 0x00000003ff067819 */ /* 0x100fe20000011409 */
[----:B------:R-:W-:Y:S01]  /*03b0*/  NOP ;  /* 0x0000000000007918 */ /* 0x000fe20000000000 */
[----:B------:R-:W-:Y:S01]  /*03c0*/  SHF.R.S32.HI R9, RZ, 0x1f, R9 ;  /* 0x0000001fff097819 */ /* 0x000fe20000011409 */
[----:B------:R-:W-:Y:S01]  /*03d0*/  IMAD.IADD R10, R5, 0x1, -R10 ;  /* 0x00000001050a7824 */ /* 0x000fe200078e0a0a */
[----:B------:R-:W-:Y:S01]  /*03e0*/  ISETP.NE.AND P3, PT, R2, RZ, PT ;  /* 0x000000ff0200720c */ /* 0x000fe20003f65270 */
[----:B------:R-:W3:Y:S01]  /*03f0*/  LDC R15, c[0x0][0x140] ;  /* 0x00005000ff0f7b82 */ /* 0x000ee20000000800 */
[----:B------:R-:W-:Y:S01]  /*0400*/  LEA.HI R9, R9, R6, RZ, 0x2 ;  /* 0x0000000609097211 */ /* 0x000fe200078f10ff */
[----:B------:R-:W-:-:S03]  /*0410*/  IMAD.MOV.U32 R22, RZ, RZ, 0x1 ;  /* 0x00000001ff167424 */ /* 0x000fc600078e00ff */
[----:B------:R-:W-:Y:S02]  /*0420*/  LOP3.LUT R9, R9, 0xfffffffc, RZ, 0xc0, !PT ;  /* 0xfffffffc09097812 */ /* 0x000fe400078ec0ff */
[----:B-----5:R-:W-:Y:S02]  /*0430*/  ISETP.NE.OR P0, PT, R0, RZ, !P0 ;  /* 0x000000ff0000720c */ /* 0x020fe40004705670 */
[----:B0-----:R-:W-:Y:S01]  /*0440*/  I2FP.F32.U32 R0, UR8 ;  /* 0x0000000800007c45 */ /* 0x001fe20008201000 */
[----:B------:R-:W-:-:S04]  /*0450*/  IMAD.IADD R9, R6, 0x1, -R9 ;  /* 0x0000000106097824 */ /* 0x000fc800078e0a09 */
[----:B------:R-:W-:Y:S02]  /*0460*/  IMAD R9, R10, 0x4, R9 ;  /* 0x000000040a097824 */ /* 0x000fe400078e0209 */
[----:B------:R-:W-:Y:S01]  /*0470*/  FMUL R11, R0, UR4 ;  /* 0x00000004000b7c20 */ /* 0x000fe20008400000 */
[----:B------:R-:W-:Y:S01]  /*0480*/  ULDC UR4, c[0x0][0x154] ;  /* 0x0000550000047ab9 */ /* 0x000fe20000000800 */
[C---:B------:R-:W-:Y:S02]  /*0490*/  IMAD.SHL.U32 R0, R9.reuse, 0x4, RZ ;  /* 0x0000000409007824 */ /* 0x040fe400078e00ff */
[----:B------:R-:W-:Y:S02]  /*04a0*/  VOTEU.ALL UP0, P0 ;  /* 0x00000000003f7886 */ /* 0x000fe40000000000 */
[----:B------:R-:W0:Y:S01]  /*04b0*/  F2I.U32.TRUNC.NTZ R11, R11 ;  /* 0x0000000b000b7305 */ /* 0x000e22000020f000 */
[----:B-1----:R-:W-:Y:S01]  /*04c0*/  I2FP.F32.U32 R12, R4 ;  /* 0x00000004000c7245 */ /* 0x002fe20000201000 */
[----:B------:R-:W-:Y:S01]  /*04d0*/  VOTEU.ALL UP1, P0 ;  /* 0x00000000003f7886 */ /* 0x000fe20000020000 */
[----:B------:R-:W-:Y:S01]  /*04e0*/  LOP3.LUT R19, R9, 0xc, R0, 0x78, !PT ;  /* 0x0000000c09137812 */ /* 0x000fe200078e7800 */
[----:B------:R-:W1:Y:S01]  /*04f0*/  @!UP0 S2UR UR7, SR_CgaCtaId ;  /* 0x00000000000789c3 */ /* 0x000e620000008800 */
[----:B------:R-:W-:Y:S01]  /*0500*/  SHF.R.S32.HI R0, RZ, 0x1f, R3 ;  /* 0x0000001fff007819 */ /* 0x000fe20000011403 */
[----:B------:R-:W-:Y:S01]  /*0510*/  FMUL R14, R12, UR4 ;  /* 0x000000040c0e7c20 */ /* 0x000fe20008400000 */
[----:B------:R-:W-:Y:S01]  /*0520*/  SHF.R.S32.HI R6, RZ, 0x1f, R19 ;  /* 0x0000001fff067819 */ /* 0x000fe20000011413 */
[----:B------:R-:W-:Y:S01]  /*0530*/  UMOV UR4, 0x20 ;  /* 0x0000002000047882 */ /* 0x000fe20000000000 */
[----:B------:R-:W-:Y:S01]  /*0540*/  LEA.HI R0, R0, R3, RZ, 0x2 ;  /* 0x0000000300007211 */ /* 0x000fe200078f10ff */
[----:B------:R-:W-:Y:S01]  /*0550*/  @!UP0 UMOV UR6, 0x400 ;  /* 0x0000040000068882 */ /* 0x000fe20000000000 */
[----:B------:R-:W-:Y:S01]  /*0560*/  LEA.HI R10, R6, R19, RZ, 0x3 ;  /* 0x00000013060a7211 */ /* 0x000fe200078f18ff */
[----:B------:R-:W5:Y:S01]  /*0570*/  LDC R9, c[0x0][0x148] ;  /* 0x00005200ff097b82 */ /* 0x000f620000000800 */
[----:B------:R-:W4:Y:S01]  /*0580*/  F2I.U32.TRUNC.NTZ R14, R14 ;  /* 0x0000000e000e7305 */ /* 0x000f22000020f000 */
[----:B------:R-:W-:Y:S01]  /*0590*/  LOP3.LUT R0, R0, 0xfffffffc, RZ, 0xc0, !PT ;  /* 0xfffffffc00007812 */ /* 0x000fe200078ec0ff */
[----:B0-----:R-:W-:Y:S01]  /*05a0*/  IMAD.MOV R6, RZ, RZ, -R11 ;  /* 0x000000ffff067224 */ /* 0x001fe200078e0a0b */
[----:B------:R-:W-:Y:S01]  /*05b0*/  LOP3.LUT R12, R10, 0xfffffff8, RZ, 0xc0, !PT ;  /* 0xfffffff80a0c7812 */ /* 0x000fe200078ec0ff */
[----:B------:R-:W-:-:S04]  /*05c0*/  @!UP0 UIADD3 UR4, -UR4, 0x100000, URZ ;  /* 0x0010000004048890 */ /* 0x000fc8000fffe13f */
[----:B------:R-:W-:Y:S02]  /*05d0*/  @!UP0 USHF.L.U32 UR5, UR4, 0xb, URZ ;  /* 0x0000000b04058899 */ /* 0x000fe4000800063f */
[----:B------:R-:W-:Y:S01]  /*05e0*/  @!UP0 USHF.L.U32 UR4, UR4, 0x1, URZ ;  /* 0x0000000104048899 */ /* 0x000fe2000800063f */
[----:B---3--:R-:W-:Y:S01]  /*05f0*/  ISETP.EQ.U32.AND P2, PT, R15, 0x1, PT ;  /* 0x000000010f00780c */ /* 0x008fe20003f42070 */
[----:B--2---:R-:W-:Y:S02]  /*0600*/  IMAD R6, R13, R6, UR8 ;  /* 0x000000080d067e24 */ /* 0x004fe4000f8e0206 */
[----:B------:R-:W-:Y:S02]  /*0610*/  IMAD.IADD R11, R19, 0x1, -R12 ;  /* 0x00000001130b7824 */ /* 0x000fe400078e0a0c */
[----:B------:R-:W-:Y:S01]  /*0620*/  IMAD.IADD R3, R3, 0x1, -R0 ;  /* 0x0000000103037824 */ /* 0x000fe200078e0a00 */
[----:B------:R-:W-:Y:S02]  /*0630*/  LOP3.LUT R0, R95, 0x7f, RZ, 0xc0, !PT ;  /* 0x0000007f5f007812 */ /* 0x000fe400078ec0ff */
[----:B------:R-:W-:Y:S01]  /*0640*/  ISETP.NE.AND P4, PT, R11, R6, PT ;  /* 0x000000060b00720c */ /* 0x000fe20003f85270 */
[----:B----4-:R-:W-:Y:S01]  /*0650*/  IMAD.MOV R23, RZ, RZ, -R14 ;  /* 0x000000ffff177224 */ /* 0x010fe200078e0a0e */
[----:B-1----:R-:W-:Y:S01]  /*0660*/  @!UP0 ULEA UR6, UR7, UR6, 0x18 ;  /* 0x0000000607068291 */ /* 0x002fe2000f8ec03f */
[C---:B------:R-:W-:Y:S01]  /*0670*/  ISETP.NE.AND P1, PT, R3.reuse, 0x3, PT ;  /* 0x000000030300780c */ /* 0x040fe20003f25270 */
[----:B------:R-:W-:Y:S01]  /*0680*/  VOTEU.ALL UP0, P0 ;  /* 0x00000000003f7886 */ /* 0x000fe20000000000 */
[----:B------:R-:W-:Y:S01]  /*0690*/  LOP3.LUT P0, RZ, R8, 0x7, RZ, 0xc0, !PT ;  /* 0x0000000708ff7812 */ /* 0x000fe2000780c0ff */
[----:B------:R-:W-:Y:S01]  /*06a0*/  VIADD R8, R2, 0xffffffff ;  /* 0xffffffff02087836 */ /* 0x000fe20000000000 */
[----:B------:R-:W-:Y:S01]  /*06b0*/  ISETP.EQ.OR P1, PT, R3, RZ, !P1 ;  /* 0x000000ff0300720c */ /* 0x000fe20004f22670 */
[----:B-----5:R-:W-:Y:S01]  /*06c0*/  IMAD R11, R9, R23, R4 ;  /* 0x00000017090b7224 */ /* 0x020fe200078e0204 */
[----:B------:R-:W-:-:S04]  /*06d0*/  ISETP.LT.U32.AND P0, PT, R19, 0x8, !P0 ;  /* 0x000000081300780c */ /* 0x000fc80004701070 */
[----:B------:R-:W-:Y:S02]  /*06e0*/  @P4 SHF.R.S32.HI R10, RZ, 0x3, R10 ;  /* 0x00000003ff0a4819 */ /* 0x000fe4000001140a */
[----:B------:R-:W-:Y:S01]  /*06f0*/  ISETP.EQ.AND P1, PT, R2, RZ, P1 ;  /* 0x000000ff0200720c */ /* 0x000fe20000f22270 */
[----:B------:R-:W0:Y:S02]  /*0700*/  FENCE.VIEW.ASYNC.S ;  /* 0x00000000000073c6 */ /* 0x000e240000000000 */
[----:B0-----:R0:W1:Y:S01]  /*0710*/  @!UP0 SYNCS.EXCH.64 URZ, [UR6+0x40], UR4 ;  /* 0x00004004063f85b2 */ /* 0x0010620008000100 */
[----:B------:R-:W-:Y:S02]  /*0720*/  @P4 ISETP.NE.AND P5, PT, R10, R11, PT ;  /* 0x0000000b0a00420c */ /* 0x000fe40003fa5270 */
[----:B------:R-:W-:Y:S02]  /*0730*/  ISETP.GE.U32.AND P6, PT, R8, 0x2, PT ;  /* 0x000000020800780c */ /* 0x000fe40003fc6070 */
[----:B------:R-:W-:-:S02]  /*0740*/  SEL R11, RZ, 0x1, !P0 ;  /* 0x00000001ff0b7807 */ /* 0x000fc40004000000 */
[----:B------:R-:W-:Y:S02]  /*0750*/  @P4 SEL R22, RZ, 0x1, P5 ;  /* 0x00000001ff164807 */ /* 0x000fe40002800000 */
[----:B------:R-:W-:Y:S02]  /*0760*/  SEL R18, RZ, 0x1, !P1 ;  /* 0x00000001ff127807 */ /* 0x000fe40004800000 */
[----:B------:R-:W-:Y:S02]  /*0770*/  LOP3.LUT R22, R22, R11, RZ, 0xc0, !PT ;  /* 0x0000000b16167212 */ /* 0x000fe400078ec0ff */
[----:B------:R-:W-:Y:S01]  /*0780*/  SEL R18, R18, 0x2, P6 ;  /* 0x0000000212127807 */ /* 0x000fe20003000000 */
[----:B------:R0:W2:Y:S01]  /*0790*/  @!UP1 SYNCS.EXCH.64 URZ, [UR6+0x48], UR4 ;  /* 0x00004804063f95b2 */ /* 0x0000a20008000100 */
[----:B------:R-:W-:Y:S01]  /*07a0*/  NOP ;  /* 0x0000000000007918 */ /* 0x000fe20000000000 */
[----:B------:R-:W-:Y:S05]  /*07b0*/  @!P2 BRA `(.L_x_3) ;  /* 0x000000000008a947 */ /* 0x000fea0003800000 */
[----:B-12---:R-:W-:Y:S01]  /*07c0*/  UCGABAR_ARV ;  /* 0x00000000000079c7 */ /* 0x006fe20008000000 */
[----:B------:R-:W-:Y:S05]  /*07d0*/  BRA `(.L_x_4) ;  /* 0x0000000000047947 */ /* 0x000fea0003800000 */
.L_x_3:
[----:B-12---:R-:W-:Y:S01]  /*07e0*/  NOP ;  /* 0x0000000000007918 */ /* 0x006fe20000000000 */
.L_x_4:
[----:B------:R-:W1:Y:S01]  /*07f0*/  LDC R2, c[0x0][0x65c] ;  /* 0x00019700ff027b82 */ /* 0x000e620000000800 */
[----:B------:R-:W-:Y:S02]  /*0800*/  IMAD.U32 R10, RZ, RZ, UR8 ;  /* 0x00000008ff0a7e24 */ /* 0x000fe4000f8e00ff */
[----:B------:R-:W-:Y:S01]  /*0810*/  IMAD.MOV.U32 R11, RZ, RZ, RZ ;  /* 0x000000ffff0b7224 */ /* 0x000fe200078e00ff */
[----:B-1----:R-:W-:-:S04]  /*0820*/  ISETP.NE.AND P1, PT, R2, 0x1, PT ;  /* 0x000000010200780c */ /* 0x002fc80003f25270 */
[----:B------:R-:W-:-:S09]  /*0830*/  P2R R5, PR, RZ, 0x2 ;  /* 0x00000002ff057803 */ /* 0x000fd20000000000 */
[----:B------:R-:W1:Y:S01]  /*0840*/  @P1 LDC R17, c[0x0][0x10] ;  /* 0x00000400ff111b82 */ /* 0x000e620000000800 */
[----:B------:R-:W-:Y:S02]  /*0850*/  @P1 IMAD.MOV.U32 R5, RZ, RZ, RZ ;  /* 0x000000ffff051224 */ /* 0x000fe400078e00ff */
[----:B------:R-:W-:-:S05]  /*0860*/  @P1 IMAD.MOV.U32 R15, RZ, RZ, RZ ;  /* 0x000000ffff0f1224 */ /* 0x000fca00078e00ff */
[----:B------:R-:W2:Y:S01]  /*0870*/  @!P1 LDC R13, c[0x0][0xc] ;  /* 0x00000300ff0d9b82 */ /* 0x000ea20000000800 */
[----:B0-----:R-:W-:Y:S01]  /*0880*/  ULDC UR4, c[0x0][0xc] ;  /* 0x0000030000047ab9 */ /* 0x001fe20000000800 */
[----:B------:R-:W-:Y:S01]  /*0890*/  ULDC UR5, c[0x0][0x10] ;  /* 0x0000040000057ab9 */ /* 0x000fe20000000800 */
[----:B------:R-:W-:Y:S01]  /*08a0*/  ULDC UR6, c[0x0][0x14] ;  /* 0x0000050000067ab9 */ /* 0x000fe20000000800 */
[----:B------:R-:W-:-:S04]  /*08b0*/  UIMAD.WIDE.U32 UR4, UR4, UR5, URZ ;  /* 0x00000005040472a5 */ /* 0x000fc8000f8e003f */
[----:B------:R-:W-:Y:S02]  /*08c0*/  UIMAD.WIDE.U32 UR36, UR4, UR6, URZ ;  /* 0x00000006042472a5 */ /* 0x000fe4000f8e003f */
[----:B------:R-:W-:-:S04]  /*08d0*/  UIMAD UR42, UR5, UR6, URZ ;  /* 0x00000006052a72a4 */ /* 0x000fc8000f8e023f */
[----:B------:R-:W-:Y:S01]  /*08e0*/  UIADD3 UR42, UR37, UR42, URZ ;  /* 0x0000002a252a7290 */ /* 0x000fe2000fffe03f */
[----:B-1----:R-:W-:-:S04]  /*08f0*/  @P1 IMAD.WIDE.U32 R16, R17, UR8, R4 ;  /* 0x0000000811101c25 */ /* 0x002fc8000f8e0004 */
[----:B------:R-:W-:Y:S02]  /*0900*/  @P1 IMAD.IADD R17, R17, 0x1, R15 ;  /* 0x0000000111111824 */ /* 0x000fe400078e020f */
[----:B--2---:R-:W-:-:S04]  /*0910*/  @!P1 IMAD.WIDE.U32 R10, R4, R13, R10 ;  /* 0x0000000d040a9225 */ /* 0x004fc800078e000a */
[----:B------:R-:W-:Y:S02]  /*0920*/  @!P1 IMAD.MOV.U32 R16, RZ, RZ, R10 ;  /* 0x000000ffff109224 */ /* 0x000fe400078e000a */
[----:B------:R-:W-:Y:S01]  /*0930*/  @!P1 IMAD.MOV.U32 R17, RZ, RZ, R11 ;  /* 0x000000ffff119224 */ /* 0x000fe200078e000b */
[----:B------:R-:W-:Y:S06]  /*0940*/  @!P2 BRA `(.L_x_5) ;  /* 0x00000000000ca947 */ /* 0x000fec0003800000 */
[----:B------:R-:W-:Y:S01]  /*0950*/  UCGABAR_WAIT ;  /* 0x0000000000007dc7 */ /* 0x000fe20008000000 */
[----:B------:R-:W-:Y:S01]  /*0960*/  CCTL.IVALL ;  /* 0x00000000ff00798f */ /* 0x000fe20002000000 */
[----:B------:R-:W-:Y:S05]  /*0970*/  BRA `(.L_x_6) ;  /* 0x0000000000047947 */ /* 0x000fea0003800000 */
.L_x_5:
[----:B------:R-:W-:Y:S06]  /*0980*/  BAR.SYNC.DEFER_BLOCKING 0x0 ;  /* 0x0000000000007b1d */ /* 0x000fec0000010000 */
.L_x_6:
[----:B------:R-:W-:Y:S05]  /*0990*/  @!P3 BRA `(.L_x_7) ;  /* 0x0000005c00a4b947 */ /* 0x000fea0003800000 */
[----:B------:R-:W-:-:S13]  /*09a0*/  ISETP.GT.U32.AND P0, PT, R8, 0x1, PT ;  /* 0x000000010800780c */ /* 0x000fda0003f04070 */
[----:B------:R-:W-:Y:S05]  /*09b0*/  @P0 EXIT ;  /* 0x000000000000094d */ /* 0x000fea0003800000 */
[----:B------:R-:W-:Y:S01]  /*09c0*/  ULDC.64 UR4, c[0x0][0x650] ;  /* 0x0001940000047ab9 */ /* 0x000fe20000000a00 */
[----:B------:R-:W-:Y:S01]  /*09d0*/  PRMT R3, RZ, 0x7610, R3 ;  /* 0x00007610ff037816 */ /* 0x000fe20000000003 */
[----:B------:R-:W-:Y:S01]  /*09e0*/  IMAD.MOV.U32 R103, RZ, RZ, -0x1 ;  /* 0xffffffffff677424 */ /* 0x000fe200078e00ff */
[----:B------:R-:W-:Y:S01]  /*09f0*/  ISETP.GE.U32.AND P0, PT, R16, UR4, PT ;  /* 0x0000000410007c0c */ /* 0x000fe2000bf06070 */
[----:B------:R-:W-:Y:S02]  /*0a00*/  IMAD.MOV.U32 R100, RZ, RZ, -0x1 ;  /* 0xffffffffff647424 */ /* 0x000fe400078e00ff */
[----:B------:R-:W-:Y:S01]  /*0a10*/  IMAD.MOV.U32 R101, RZ, RZ, -0x1 ;  /* 0xffffffffff657424 */ /* 0x000fe200078e00ff */
[----:B------:R-:W-:-:S13]  /*0a20*/  ISETP.GE.U32.AND.EX P0, PT, R17, UR5, PT, P0 ;  /* 0x0000000511007c0c */ /* 0x000fda000bf06100 */
[----:B------:R-:W-:Y:S05]  /*0a30*/  @P0 BRA `(.L_x_8) ;  /* 0x0000000400280947 */ /* 0x000fea0003800000 */
[----:B------:R-:W0:Y:S01]  /*0a40*/  LDC.64 R24, c[0x0][0x628] ;  /* 0x00018a00ff187b82 */ /* 0x000e220000000a00 */
[----:B------:R-:W-:Y:S02]  /*0a50*/  IMAD.MOV.U32 R10, RZ, RZ, R16 ;  /* 0x000000ffff0a7224 */ /* 0x000fe400078e0010 */
[----:B------:R-:W-:-:S05]  /*0a60*/  IMAD.MOV.U32 R11, RZ, RZ, R17 ;  /* 0x000000ffff0b7224 */ /* 0x000fca00078e0011 */
[----:B------:R-:W1:Y:S08]  /*0a70*/  LDC R8, c[0x0][0x630] ;  /* 0x00018c00ff087b82 */ /* 0x000e700000000800 */
[----:B------:R-:W2:Y:S01]  /*0a80*/  LDC.64 R26, c[0x0][0x620] ;  /* 0x00018800ff1a7b82 */ /* 0x000ea20000000a00 */
[----:B0-----:R-:W-:-:S04]  /*0a90*/  ISETP.NE.U32.AND P0, PT, R24, RZ, PT ;  /* 0x000000ff1800720c */ /* 0x001fc80003f05070 */
[----:B------:R-:W-:-:S13]  /*0aa0*/  ISETP.NE.AND.EX P0, PT, R25, RZ, PT, P0 ;  /* 0x000000ff1900720c */ /* 0x000fda0003f05300 */
[----:B-12---:R-:W-:Y:S05]  /*0ab0*/  @!P0 BRA `(.L_x_9) ;  /* 0x0000000000288947 */ /* 0x006fea0003800000 */
[----:B------:R-:W0:Y:S02]  /*0ac0*/  LDC R3, c[0x0][0x634] ;  /* 0x00018d00ff037b82 */ /* 0x000e240000000800 */
[----:B0-----:R-:W-:-:S05]  /*0ad0*/  IADD3 R3, P0, R16, R3, RZ ;  /* 0x0000000310037210 */ /* 0x001fca0007f1e0ff */
[----:B------:R-:W-:-:S04]  /*0ae0*/  IMAD.X R21, RZ, RZ, R17, P0 ;  /* 0x000000ffff157224 */ /* 0x000fc800000e0611 */
[----:B------:R-:W-:-:S04]  /*0af0*/  IMAD.WIDE.U32 R10, R21, R24, RZ ;  /* 0x00000018150a7225 */ /* 0x000fc800078e00ff */
[----:B------:R-:W-:-:S04]  /*0b00*/  IMAD.WIDE.U32 R12, P0, R3, R25, R10 ;  /* 0x00000019030c7225 */ /* 0x000fc8000780000a */
[----:B------:R-:W-:-:S04]  /*0b10*/  IMAD.WIDE.U32 R10, R3, R24, RZ ;  /* 0x00000018030a7225 */ /* 0x000fc800078e00ff */
[----:B------:R-:W-:Y:S01]  /*0b20*/  IMAD.X R15, RZ, RZ, RZ, P0 ;  /* 0x000000ffff0f7224 */ /* 0x000fe200000e06ff */
[----:B------:R-:W-:Y:S01]  /*0b30*/  IADD3 RZ, P0, R11, R12, RZ ;  /* 0x0000000c0bff7210 */ /* 0x000fe20007f1e0ff */
[----:B------:R-:W-:-:S04]  /*0b40*/  IMAD.MOV.U32 R14, RZ, RZ, R13 ;  /* 0x000000ffff0e7224 */ /* 0x000fc800078e000d */
[----:B------:R-:W-:-:S08]  /*0b50*/  IMAD.WIDE.U32.X R10, R21, R25, R14, P0 ;  /* 0x00000019150a7225 */ /* 0x000fd000000e040e */
.L_x_9:
[----:B------:R-:W0:Y:S01]  /*0b60*/  LDC.64 R30, c[0x0][0x640] ;  /* 0x00019000ff1e7b82 */ /* 0x000e220000000a00 */
[-CC-:B------:R-:W-:Y:S01]  /*0b70*/  SHF.R.U64 R101, R10, R8.reuse, R11.reuse ;  /* 0x000000080a657219 */ /* 0x180fe2000000120b */
[----:B------:R-:W-:Y:S01]  /*0b80*/  IMAD R29, R9, R23, R4 ;  /* 0x00000017091d7224 */ /* 0x000fe200078e0204 */
[----:B------:R-:W-:Y:S01]  /*0b90*/  SHF.R.U32.HI R3, RZ, R8, R11 ;  /* 0x00000008ff037219 */ /* 0x000fe2000001160b */
[----:B------:R-:W-:Y:S01]  /*0ba0*/  IMAD.MOV.U32 R23, RZ, RZ, 0x1 ;  /* 0x00000001ff177424 */ /* 0x000fe200078e00ff */
[----:B------:R-:W-:-:S03]  /*0bb0*/  IADD3 R5, P0, RZ, -R101, RZ ;  /* 0x80000065ff057210 */ /* 0x000fc60007f1e0ff */
[----:B------:R-:W1:Y:S02]  /*0bc0*/  LDC R12, c[0x0][0x618] ;  /* 0x00018600ff0c7b82 */ /* 0x000e640000000800 */
[----:B------:R-:W-:Y:S02]  /*0bd0*/  IMAD.X R3, RZ, RZ, ~R3, P0 ;  /* 0x000000ffff037224 */ /* 0x000fe400000e0e03 */
[----:B------:R-:W-:-:S04]  /*0be0*/  IMAD.WIDE.U32 R10, R5, R26, R16 ;  /* 0x0000001a050a7225 */ /* 0x000fc800078e0010 */
[----:B------:R-:W2:Y:S01]  /*0bf0*/  LDC R20, c[0x0][0x608] ;  /* 0x00018200ff147b82 */ /* 0x000ea20000000800 */
[----:B------:R-:W-:Y:S02]  /*0c00*/  IMAD R8, R3, R26, RZ ;  /* 0x0000001a03087224 */ /* 0x000fe400078e02ff */
[----:B------:R-:W-:Y:S02]  /*0c10*/  IMAD.MOV.U32 R3, RZ, RZ, -0x1 ;  /* 0xffffffffff037424 */ /* 0x000fe400078e00ff */
[----:B------:R-:W-:-:S03]  /*0c20*/  IMAD R5, R5, R27, R8 ;  /* 0x0000001b05057224 */ /* 0x000fc600078e0208 */
[----:B------:R-:W3:Y:S01]  /*0c30*/  LDC R28, c[0x0][0x658] ;  /* 0x00019600ff1c7b82 */ /* 0x000ee20000000800 */
[----:B------:R-:W-:Y:S01]  /*0c40*/  IMAD.IADD R5, R11, 0x1, R5 ;  /* 0x000000010b057824 */ /* 0x000fe200078e0205 */
[----:B0-----:R-:W-:-:S04]  /*0c50*/  ISETP.NE.U32.AND P0, PT, R30, RZ, PT ;  /* 0x000000ff1e00720c */ /* 0x001fc80003f05070 */
[----:B------:R-:W-:Y:S02]  /*0c60*/  ISETP.NE.AND.EX P0, PT, R31, RZ, PT, P0 ;  /* 0x000000ff1f00720c */ /* 0x000fe40003f05300 */
[----:B------:R-:W0:Y:S01]  /*0c70*/  LDC R24, c[0x0][0x600] ;  /* 0x00018000ff187b82 */ /* 0x000e220000000800 */
[-CC-:B-1----:R-:W-:Y:S02]  /*0c80*/  SHF.R.U64 R14, R10, R12.reuse, R5.reuse ;  /* 0x0000000c0a0e7219 */ /* 0x182fe40000001205 */
[----:B------:R-:W-:-:S05]  /*0c90*/  SHF.R.U32.HI R5, RZ, R12, R5 ;  /* 0x0000000cff057219 */ /* 0x000fca0000011605 */
[----:B------:R-:W1:Y:S01]  /*0ca0*/  LDC R15, c[0x0][0x648] ;  /* 0x00019200ff0f7b82 */ /* 0x000e620000000800 */
[-CC-:B--2---:R-:W-:Y:S02]  /*0cb0*/  SHF.R.U64 R27, R14, R20.reuse, R5.reuse ;  /* 0x000000140e1b7219 */ /* 0x184fe40000001205 */
[----:B------:R-:W-:-:S05]  /*0cc0*/  SHF.R.U32.HI R5, RZ, R20, R5 ;  /* 0x00000014ff057219 */ /* 0x000fca0000011605 */
[----:B------:R-:W2:Y:S01]  /*0cd0*/  LDC R21, c[0x0][0x638] ;  /* 0x00018e00ff157b82 */ /* 0x000ea20000000800 */
[-CC-:B---3--:R-:W-:Y:S02]  /*0ce0*/  SHF.R.U64 R20, R27, R28.reuse, R5.reuse ;  /* 0x0000001c1b147219 */ /* 0x188fe40000001205 */
[-C--:B------:R-:W-:Y:S02]  /*0cf0*/  SHF.L.U32 R3, R3, R28.reuse, RZ ;  /* 0x0000001c03037219 */ /* 0x080fe400000006ff */
[----:B------:R-:W-:Y:S01]  /*0d00*/  SHF.R.U32.HI R5, RZ, R28, R5 ;  /* 0x0000001cff057219 */ /* 0x000fe20000011605 */
[----:B------:R-:W-:Y:S01]  /*0d10*/  IMAD.MOV.U32 R4, RZ, RZ, R20 ;  /* 0x000000ffff047224 */ /* 0x000fe200078e0014 */
[----:B------:R-:W-:Y:S01]  /*0d20*/  LOP3.LUT R12, RZ, R3, RZ, 0x33, !PT ;  /* 0x00000003ff0c7212 */ /* 0x000fe200078e33ff */
[----:B------:R-:W3:Y:S01]  /*0d30*/  LDC R25, c[0x0][0x610] ;  /* 0x00018400ff197b82 */ /* 0x000ee20000000800 */
[----:B------:R-:W-:Y:S05]  /*0d40*/  @!P0 BRA `(.L_x_10) ;  /* 0x0000000000288947 */ /* 0x000fea0003800000 */
[----:B------:R-:W4:Y:S02]  /*0d50*/  LDC R3, c[0x0][0x64c] ;  /* 0x00019300ff037b82 */ /* 0x000f240000000800 */
[----:B----4-:R-:W-:-:S05]  /*0d60*/  IADD3 R3, P0, R20, R3, RZ ;  /* 0x0000000314037210 */ /* 0x010fca0007f1e0ff */
        /* <DEDUP_REMOVED lines=8> */
.L_x_10:
[----:B-1----:R-:W-:Y:S01]  /*0df0*/  SHF.R.U64 R4, R4, R15, R5 ;  /* 0x0000000f04047219 */ /* 0x002fe20000001205 */
[----:B0-----:R-:W-:Y:S01]  /*0e00*/  VIADD R5, R24, 0xffffffff ;  /* 0xffffffff18057836 */ /* 0x001fe20000000000 */
[----:B------:R-:W-:Y:S02]  /*0e10*/  SHF.L.U32 R3, R23, R28, RZ ;  /* 0x0000001c17037219 */ /* 0x000fe400000006ff */
[----:B------:R-:W-:Y:S01]  /*0e20*/  LOP3.LUT R12, R27, R12, RZ, 0xc0, !PT ;  /* 0x0000000c1b0c7212 */ /* 0x000fe200078ec0ff */
[----:B------:R-:W-:Y:S01]  /*0e30*/  IMAD.MOV R8, RZ, RZ, -R4 ;  /* 0x000000ffff087224 */ /* 0x000fe200078e0a04 */
[----:B------:R-:W-:Y:S02]  /*0e40*/  SEL R6, R6, R29, !P1 ;  /* 0x0000001d06067207 */ /* 0x000fe40004800000 */
[----:B------:R-:W-:Y:S01]  /*0e50*/  LOP3.LUT R5, R14, R5, RZ, 0xc0, !PT ;  /* 0x000000050e057212 */ /* 0x000fe200078ec0ff */
[----:B------:R-:W-:Y:S02]  /*0e60*/  IMAD R9, R3, R4, R12 ;  /* 0x0000000403097224 */ /* 0x000fe400078e020c */
[----:B--2---:R-:W-:-:S02]  /*0e70*/  IMAD R3, R8, R21, R20 ;  /* 0x0000001508037224 */ /* 0x004fc400078e0214 */
[----:B---3--:R-:W-:Y:S02]  /*0e80*/  IMAD R6, R9, R25, R6 ;  /* 0x0000001909067224 */ /* 0x008fe400078e0206 */
[----:B------:R-:W-:Y:S02]  /*0e90*/  IMAD R103, R3, R24, R5 ;  /* 0x0000001803677224 */ /* 0x000fe400078e0205 */
[----:B------:R-:W-:-:S03]  /*0ea0*/  IMAD.MOV.U32 R4, RZ, RZ, 0x1 ;  /* 0x00000001ff047424 */ /* 0x000fc600078e00ff */
[----:B------:R-:W-:Y:S02]  /*0eb0*/  SEL R100, R103, R6, !P1 ;  /* 0x0000000667647207 */ /* 0x000fe40004800000 */
[----:B------:R-:W-:Y:S02]  /*0ec0*/  PRMT R3, R4, 0x7610, R3 ;  /* 0x0000761004037816 */ /* 0x000fe40000000003 */
[----:B------:R-:W-:-:S07]  /*0ed0*/  SEL R103, R6, R103, !P1 ;  /* 0x0000006706677207 */ /* 0x000fce0004800000 */
.L_x_8:
[----:B------:R-:W-:-:S08]  /*0ee0*/  NOP ;  /* 0x0000000000007918 */ /* 0x000fd00000000000 */
[----:B------:R-:W0:Y:S02]  /*0ef0*/  USETMAXREG.TRY_ALLOC.CTAPOOL UP0, 0xe8 ;  /* 0x000000e8000079c8 */ /* 0x000e240008000600 */
[----:B0-----:R-:W-:-:S13]  /*0f00*/  PLOP3.LUT P0, PT, PT, PT, UP0, 0x80, 0x0 ;  /* 0x000000000000781c */ /* 0x001fda0003f0f008 */
[----:B------:R-:W-:Y:S05]  /*0f10*/  @!P0 BRA `(.L_x_8) ;  /* 0xfffffffc00f08947 */ /* 0x000fea000383ffff */
[----:B------:R-:W-:Y:S01]  /*0f20*/  ULDC.64 UR4, c[0x0][0x598] ;  /* 0x0001660000047ab9 */ /* 0x000fe20000000a00 */
[----:B------:R-:W-:Y:S01]  /*0f30*/  ULDC.64 UR38, c[0x0][0x208] ;  /* 0x0000820000267ab9 */ /* 0x000fe20000000a00 */
[----:B------:R-:W-:-:S04]  /*0f40*/  ISETP.NE.U32.AND P0, PT, RZ, UR4, PT ;  /* 0x00000004ff007c0c */ /* 0x000fc8000bf05070 */
[----:B------:R-:W-:-:S13]  /*0f50*/  ISETP.NE.AND.EX P0, PT, RZ, UR5, PT, P0 ;  /* 0x00000005ff007c0c */ /* 0x000fda000bf05300 */
[----:B------:R-:W-:Y:S05]  /*0f60*/  @!P0 BRA `(.L_x_11) ;  /* 0x00000000001c8947 */ /* 0x000fea0003800000 */
[----:B------:R-:W0:Y:S02]  /*0f70*/  LDC.64 R4, c[0x0][0x598] ;  /* 0x00016600ff047b82 */ /* 0x000e240000000a00 */
[----:B0-----:R-:W2:Y:S02]  /*0f80*/  LDG.E.64 R4, desc[UR38][R4.64] ;  /* 0x0000002604047981 */ /* 0x001ea4000c1e1b00 */
[----:B--2---:R-:W-:-:S04]  /*0f90*/  ISETP.NE.U32.AND P0, PT, R4, RZ, PT ;  /* 0x000000ff0400720c */ /* 0x004fc80003f05070 */
[----:B------:R-:W-:-:S13]  /*0fa0*/  ISETP.NE.AND.EX P0, PT, R5, RZ, PT, P0 ;  /* 0x000000ff0500720c */ /* 0x000fda0003f05300 */
[----:B------:R-:W-:Y:S05]  /*0fb0*/  @!P0 BRA `(.L_x_11) ;  /* 0x0000000000088947 */ /* 0x000fea0003800000 */
[----:B------:R0:W5:Y:S01]  /*0fc0*/  LD.E R23, desc[UR38][R4.64] ;  /* 0x0000002604177980 */ /* 0x000162000c101900 */
[----:B------:R-:W-:Y:S05]  /*0fd0*/  BRA `(.L_x_12) ;  /* 0x0000000000247947 */ /* 0x000fea0003800000 */
.L_x_11:
[----:B------:R-:W-:Y:S02]  /*0fe0*/  ULDC.64 UR4, c[0x0][0x588] ;  /* 0x0001620000047ab9 */ /* 0x000fe40000000a00 */
[----:B------:R-:W-:-:S04]  /*0ff0*/  ISETP.NE.U32.AND P0, PT, RZ, UR4, PT ;  /* 0x00000004ff007c0c */ /* 0x000fc8000bf05070 */
[----:B------:R-:W-:-:S13]  /*1000*/  ISETP.NE.AND.EX P0, PT, RZ, UR5, PT, P0 ;  /* 0x00000005ff007c0c */ /* 0x000fda000bf05300 */
[----:B------:R-:W-:Y:S05]  /*1010*/  @!P0 BRA `(.L_x_13) ;  /* 0x00000000000c8947 */ /* 0x000fea0003800000 */
[----:B------:R-:W0:Y:S02]  /*1020*/  LDC.64 R4, c[0x0][0x588] ;  /* 0x00016200ff047b82 */ /* 0x000e240000000a00 */
[----:B0-----:R1:W5:Y:S01]  /*1030*/  LDG.E R23, desc[UR38][R4.64] ;  /* 0x0000002604177981 */ /* 0x001362000c1e1900 */
[----:B------:R-:W-:Y:S05]  /*1040*/  BRA `(.L_x_12) ;  /* 0x0000000000087947 */ /* 0x000fea0003800000 */
.L_x_13:
[----:B------:R-:W-:Y:S02]  /*1050*/  ULDC UR4, c[0x0][0x580] ;  /* 0x0001600000047ab9 */ /* 0x000fe40000000800 */
[----:B------:R-:W-:-:S07]  /*1060*/  IMAD.U32 R23, RZ, RZ, UR4 ;  /* 0x00000004ff177e24 */ /* 0x000fce000f8e00ff */
.L_x_12:
[----:B------:R-:W-:Y:S02]  /*1070*/  ULDC.64 UR4, c[0x0][0x5a0] ;  /* 0x0001680000047ab9 */ /* 0x000fe40000000a00 */
[----:B------:R-:W-:-:S04]  /*1080*/  ISETP.NE.U32.AND P0, PT, RZ, UR4, PT ;  /* 0x00000004ff007c0c */ /* 0x000fc8000bf05070 */
[----:B------:R-:W-:-:S13]  /*1090*/  ISETP.NE.AND.EX P0, PT, RZ, UR5, PT, P0 ;  /* 0x00000005ff007c0c */ /* 0x000fda000bf05300 */
[----:B------:R-:W-:Y:S05]  /*10a0*/  @!P0 BRA `(.L_x_14) ;  /* 0x00000000001c8947 */ /* 0x000fea0003800000 */
[----:B01----:R-:W0:Y:S02]  /*10b0*/  LDC.64 R4, c[0x0][0x5a0] ;  /* 0x00016800ff047b82 */ /* 0x003e240000000a00 */
[----:B0-----:R-:W2:Y:S02]  /*10c0*/  LDG.E.64 R4, desc[UR38][R4.64] ;  /* 0x0000002604047981 */ /* 0x001ea4000c1e1b00 */
[----:B--2---:R-:W-:-:S04]  /*10d0*/  ISETP.NE.U32.AND P0, PT, R4, RZ, PT ;  /* 0x000000ff0400720c */ /* 0x004fc80003f05070 */
[----:B------:R-:W-:-:S13]  /*10e0*/  ISETP.NE.AND.EX P0, PT, R5, RZ, PT, P0 ;  /* 0x000000ff0500720c */ /* 0x000fda0003f05300 */
[----:B------:R-:W-:Y:S05]  /*10f0*/  @!P0 BRA `(.L_x_14) ;  /* 0x0000000000088947 */ /* 0x000fea0003800000 */
[----:B------:R0:W5:Y:S01]  /*1100*/  LD.E R90, desc[UR38][R4.64] ;  /* 0x00000026045a7980 */ /* 0x000162000c101900 */
[----:B------:R-:W-:Y:S05]  /*1110*/  BRA `(.L_x_15) ;  /* 0x0000000000247947 */ /* 0x000fea0003800000 */
.L_x_14:
[----:B------:R-:W-:Y:S02]  /*1120*/  ULDC.64 UR4, c[0x0][0x590] ;  /* 0x0001640000047ab9 */ /* 0x000fe40000000a00 */
[----:B------:R-:W-:-:S04]  /*1130*/  ISETP.NE.U32.AND P0, PT, RZ, UR4, PT ;  /* 0x00000004ff007c0c */ /* 0x000fc8000bf05070 */
[----:B------:R-:W-:-:S13]  /*1140*/  ISETP.NE.AND.EX P0, PT, RZ, UR5, PT, P0 ;  /* 0x00000005ff007c0c */ /* 0x000fda000bf05300 */
[----:B------:R-:W-:Y:S05]  /*1150*/  @!P0 BRA `(.L_x_16) ;  /* 0x00000000000c8947 */ /* 0x000fea0003800000 */
[----:B------:R-:W2:Y:S02]  /*1160*/  LDC.64 R90, c[0x0][0x590] ;  /* 0x00016400ff5a7b82 */ /* 0x000ea40000000a00 */
[----:B--2---:R2:W5:Y:S01]  /*1170*/  LDG.E R90, desc[UR38][R90.64] ;  /* 0x000000265a5a7981 */ /* 0x004562000c1e1900 */
[----:B------:R-:W-:Y:S05]  /*1180*/  BRA `(.L_x_15) ;  /* 0x0000000000087947 */ /* 0x000fea0003800000 */
.L_x_16:
[----:B------:R-:W-:Y:S02]  /*1190*/  ULDC UR4, c[0x0][0x584] ;  /* 0x0001610000047ab9 */ /* 0x000fe40000000800 */
[----:B------:R-:W-:-:S07]  /*11a0*/  IMAD.U32 R90, RZ, RZ, UR4 ;  /* 0x00000004ff5a7e24 */ /* 0x000fce000f8e00ff */
.L_x_15:
[----:B------:R-:W-:-:S13]  /*11b0*/  LOP3.LUT P0, RZ, R3, 0xff, RZ, 0xc0, !PT ;  /* 0x000000ff03ff7812 */ /* 0x000fda000780c0ff */
[----:B------:R-:W-:Y:S05]  /*11c0*/  @!P0 EXIT ;  /* 0x000000000000894d */ /* 0x000fea0003800000 */
[----:B------:R-:W3:Y:S01]  /*11d0*/  LDC R93, c[0x0][0x658] ;  /* 0x00019600ff5d7b82 */ /* 0x000ee20000000800 */
[----:B------:R-:W-:Y:S01]  /*11e0*/  LOP3.LUT R7, R7, 0x1, RZ, 0xc0, !PT ;  /* 0x0000000107077812 */ /* 0x000fe200078ec0ff */
[----:B------:R-:W-:Y:S01]  /*11f0*/  ULDC.64 UR6, c[0x0][0x288] ;  /* 0x0000a20000067ab9 */ /* 0x000fe20000000a00 */
[----:B------:R-:W-:Y:S01]  /*1200*/  SHF.R.U32.HI R3, RZ, 0x2, R95 ;  /* 0x00000002ff037819 */ /* 0x000fe2000001165f */
[----:B------:R-:W-:Y:S01]  /*1210*/  UIADD3 UR4, UR7, 0x3f, URZ ;  /* 0x0000003f07047890 */ /* 0x000fe2000fffe03f */
[----:B------:R-:W-:Y:S01]  /*1220*/  SHF.R.U32.HI R0, RZ, 0x1, R0 ;  /* 0x00000001ff007819 */ /* 0x000fe20000011600 */
[----:B------:R-:W-:Y:S01]  /*1230*/  IMAD.SHL.U32 R88, R7, 0x40, RZ ;  /* 0x0000004007587824 */ /* 0x000fe200078e00ff */
[----:B------:R-:W-:Y:S01]  /*1240*/  LOP3.LUT R3, R3, 0x7, RZ, 0xc0, !PT ;  /* 0x0000000703037812 */ /* 0x000fe200078ec0ff */
[----:B------:R-:W4:Y:S01]  /*1250*/  LDC.64 R8, c[0x0][0x5c8] ;  /* 0x00017200ff087b82 */ /* 0x000f220000000a00 */
[----:B------:R-:W-:Y:S01]  /*1260*/  USHF.R.S32.HI UR5, URZ, 0x1f, UR4 ;  /* 0x0000001f3f057899 */ /* 0x000fe20008011404 */
[----:B------:R-:W-:Y:S01]  /*1270*/  LOP3.LUT R0, R0, 0x30, RZ, 0xc0, !PT ;  /* 0x0000003000007812 */ /* 0x000fe200078ec0ff */
[----:B------:R-:W-:Y:S01]  /*1280*/  IMAD.MOV.U32 R6, RZ, RZ, 0x1 ;  /* 0x00000001ff067424 */ /* 0x000fe200078e00ff */
[--C-:B------:R-:W-:Y:S01]  /*1290*/  LOP3.LUT R88, R88, 0x40, R3.reuse, 0xe2, !PT ;  /* 0x0000004058587812 */ /* 0x100fe200078ee203 */
[----:B------:R-:W-:Y:S01]  /*12a0*/  ULEA.HI UR5, UR5, UR4, URZ, 0x6 ;  /* 0x0000000405057291 */ /* 0x000fe2000f8f303f */
[-C--:B01----:R-:W-:Y:S01]  /*12b0*/  IADD3 R4, RZ, -R0.reuse, -R3 ;  /* 0x80000000ff047210 */ /* 0x083fe20007ffe803 */
[----:B------:R-:W-:Y:S01]  /*12c0*/  IMAD.U32 R5, RZ, RZ, UR6 ;  /* 0x00000006ff057e24 */ /* 0x000fe2000f8e00ff */
[----:B------:R-:W0:Y:S01]  /*12d0*/  LDC R97, c[0x0][0x600] ;  /* 0x00018000ff617b82 */ /* 0x000e220000000800 */
[----:B------:R-:W-:Y:S01]  /*12e0*/  LOP3.LUT R88, R88, R0, RZ, 0xfc, !PT ;  /* 0x0000000058587212 */ /* 0x000fe200078efcff */
[----:B------:R-:W-:Y:S01]  /*12f0*/  IMAD.MOV.U32 R0, RZ, RZ, -0x1 ;  /* 0xffffffffff007424 */ /* 0x000fe200078e00ff */
[----:B------:R-:W-:Y:S01]  /*1300*/  USHF.R.S32.HI UR43, URZ, 0x6, UR5 ;  /* 0x000000063f2b7899 */ /* 0x000fe20008011405 */
[----:B------:R-:W-:Y:S01]  /*1310*/  LOP3.LUT R94, R95, 0x3, RZ, 0xc0, !PT ;  /* 0x000000035f5e7812 */ /* 0x000fe200078ec0ff */
[----:B------:R-:W-:Y:S01]  /*1320*/  IMAD R4, R7, -0x40, R4 ;  /* 0xffffffc007047824 */ /* 0x000fe200078e0204 */
[C---:B------:R-:W-:Y:S01]  /*1330*/  LOP3.LUT R96, R95.reuse, 0x80, RZ, 0xc0, !PT ;  /* 0x000000805f607812 */ /* 0x040fe200078ec0ff */
[----:B------:R-:W-:Y:S01]  /*1340*/  UISETP.LT.AND UP0, UPT, UR43, 0x1, UPT ;  /* 0x000000012b00788c */ /* 0x000fe2000bf01270 */
[-C--:B---3--:R-:W-:Y:S01]  /*1350*/  SHF.L.U32 R0, R0, R93.reuse, RZ ;  /* 0x0000005d00007219 */ /* 0x088fe200000006ff */
[----:B------:R-:W-:Y:S01]  /*1360*/  ULDC UR4, c[0x0][0x284] ;  /* 0x0000a10000047ab9 */ /* 0x000fe20000000800 */
[----:B------:R-:W-:Y:S01]  /*1370*/  IMAD R94, R94, -0x2, R5 ;  /* 0xfffffffe5e5e7824 */ /* 0x000fe200078e0205 */
[----:B------:R-:W-:Y:S01]  /*1380*/  USEL UR44, UR43, 0x1, UP0 ;  /* 0x000000012b2c7887 */ /* 0x000fe20008000000 */
[----:B------:R-:W-:Y:S01]  /*1390*/  SHF.L.U32 R93, R6, R93, RZ ;  /* 0x0000005d065d7219 */ /* 0x000fe200000006ff */
[----:B------:R-:W-:Y:S01]  /*13a0*/  IMAD.SHL.U32 R95, R95, 0x2, RZ ;  /* 0x000000025f5f7824 */ /* 0x000fe200078e00ff */
[----:B------:R-:W-:Y:S01]  /*13b0*/  LOP3.LUT R102, R18, 0x1, RZ, 0xfc, !PT ;  /* 0x0000000112667812 */ /* 0x000fe200078efcff */
[----:B------:R-:W-:Y:S01]  /*13c0*/  VIADD R99, R4, UR4 ;  /* 0x0000000404637c36 */ /* 0x000fe20008000000 */
[C---:B----4-:R-:W-:Y:S01]  /*13d0*/  SHF.L.U64.HI R92, R8.reuse, 0x3, R9 ;  /* 0x00000003085c7819 */ /* 0x050fe20000010209 */
[----:B--2---:R-:W-:Y:S01]  /*13e0*/  IMAD.SHL.U32 R91, R8, 0x8, RZ ;  /* 0x00000008085b7824 */ /* 0x004fe200078e00ff */
[----:B------:R-:W-:Y:S01]  /*13f0*/  SHF.R.U32.HI R96, RZ, 0x7, R96 ;  /* 0x00000007ff607819 */ /* 0x000fe20000011660 */
[----:B------:R-:W-:Y:S01]  /*1400*/  IMAD.MOV.U32 R89, RZ, RZ, RZ ;  /* 0x000000ffff597224 */ /* 0x000fe200078e00ff */
[----:B------:R-:W-:Y:S01]  /*1410*/  LOP3.LUT R98, RZ, R0, RZ, 0x33, !PT ;  /* 0x00000000ff627212 */ /* 0x000fe200078e33ff */
[----:B------:R-:W-:Y:S01]  /*1420*/  UIADD3 UR44, UR43, -UR44, URZ ;  /* 0x8000002c2b2c7290 */ /* 0x000fe2000fffe03f */
[----:B------:R-:W-:Y:S01]  /*1430*/  UMOV UR40, URZ ;  /* 0x0000003f00287c82 */ /* 0x000fe20008000000 */
[----:B0-----:R-:W-:Y:S01]  /*1440*/  VIADD R97, R97, 0xffffffff ;  /* 0xffffffff61617836 */ /* 0x001fe20000000000 */
[----:B------:R-:W-:-:S09]  /*1450*/  UMOV UR41, URZ ;  /* 0x0000003f00297c82 */ /* 0x000fd20008000000 */
.L_x_162:
[----:B0-----:R-:W0:Y:S01]  /*1460*/  SHFL.IDX PT, R0, R96, RZ, 0x1f ;  /* 0x00001fff60007589 */ /* 0x001e2200000e0000 */
[----:B-1----:R-:W1:Y:S01]  /*1470*/  S2UR UR7, SR_CgaCtaId ;  /* 0x00000000000779c3 */ /* 0x002e620000008800 */
[----:B------:R-:W-:Y:S01]  /*1480*/  UMOV UR6, 0x400 ;  /* 0x0000040000067882 */ /* 0x000fe20000000000 */
[----:B0-----:R-:W-:Y:S01]  /*1490*/  R2UR UR4, R0 ;  /* 0x00000000000472ca */ /* 0x001fe200000e0000 */
[----:B-1----:R-:W-:-:S12]  /*14a0*/  ULEA UR6, UR7, UR6, 0x18 ;  /* 0x0000000607067291 */ /* 0x002fd8000f8ec03f */
[----:B------:R-:W-:-:S04]  /*14b0*/  ULEA.HI UR5, UR4, UR4, URZ, 0x1 ;  /* 0x0000000404057291 */ /* 0x000fc8000f8f083f */
[----:B------:R-:W-:-:S04]  /*14c0*/  ULOP3.LUT UR5, UR5, 0x7fffe, URZ, 0xc0, !UPT ;  /* 0x0007fffe05057892 */ /* 0x000fc8000f8ec03f */
[----:B------:R-:W-:-:S03]  /*14d0*/  UIADD3 UR5, UR4, -UR5, URZ ;  /* 0x8000000504057290 */ /* 0x000fc6000fffe03f */
[----:B------:R-:W-:Y:S01]  /*14e0*/  ULDC UR4, c[0x0][0x28c] ;  /* 0x0000a30000047ab9 */ /* 0x000fe20000000800 */
[----:B------:R-:W-:Y:S01]  /*14f0*/  ULEA UR5, UR5, UR6, 0xd ;  /* 0x0000000605057291 */ /* 0x000fe2000f8e683f */
[----:B------:R-:W-:-:S03]  /*1500*/  ISETP.LT.AND P0, PT, RZ, UR4, PT ;  /* 0x00000004ff007c0c */ /* 0x000fc6000bf01270 */
[----:B------:R-:W-:-:S04]  /*1510*/  UIADD3 UR5, UR5, 0x100, URZ ;  /* 0x0000010005057890 */ /* 0x000fc8000fffe03f */
[----:B------:R-:W-:-:S04]  /*1520*/  USHF.R.U32.HI UR5, URZ, 0x4, UR5 ;  /* 0x000000043f057899 */ /* 0x000fc80008011605 */
[----:B------:R-:W-:Y:S02]  /*1530*/  ULOP3.LUT UR45, UR5, 0x3fff, URZ, 0xc0, !UPT ;  /* 0x00003fff052d7892 */ /* 0x000fe4000f8ec03f */
[----:B--2345:R-:W-:Y:S10]  /*1540*/  @P0 BRA `(.L_x_17) ;  /* 0x0000000000400947 */ /* 0x03cff40003800000 */
[----:B------:R-:W-:Y:S01]  /*1550*/  MOV R0, 0x0 ;  /* 0x0000000000007802 */ /* 0x000fe20000000f00 */
[----:B------:R-:W-:Y:S01]  /*1560*/  ULDC.64 UR4, c[0x4][0x68] ;  /* 0x01001a0000047ab9 */ /* 0x000fe20000000a00 */
[----:B------:R-:W-:Y:S01]  /*1570*/  ULDC.64 UR6, c[0x4][0x8] ;  /* 0x0100020000067ab9 */ /* 0x000fe20000000a00 */
[----:B------:R-:W-:Y:S01]  /*1580*/  IMAD.U32 R4, RZ, RZ, UR4 ;  /* 0x00000004ff047e24 */ /* 0x000fe2000f8e00ff */
[----:B------:R0:W1:Y:S01]  /*1590*/  LDC.64 R14, c[0x4][R0] ;  /* 0x01000000000e7b82 */ /* 0x0000620000000a00 */
[----:B------:R-:W-:Y:S01]  /*15a0*/  IMAD.U32 R5, RZ, RZ, UR5 ;  /* 0x00000005ff057e24 */ /* 0x000fe2000f8e00ff */
[----:B------:R-:W-:Y:S01]  /*15b0*/  ULDC.64 UR4, c[0x4][0x70] ;  /* 0x01001c0000047ab9 */ /* 0x000fe20000000a00 */
[----:B------:R-:W-:Y:S02]  /*15c0*/  IMAD.U32 R10, RZ, RZ, UR6 ;  /* 0x00000006ff0a7e24 */ /* 0x000fe4000f8e00ff */
[----:B------:R-:W-:Y:S02]  /*15d0*/  IMAD.U32 R6, RZ, RZ, UR4 ;  /* 0x00000004ff067e24 */ /* 0x000fe4000f8e00ff */
[----:B------:R-:W-:-:S02]  /*15e0*/  IMAD.U32 R7, RZ, RZ, UR5 ;  /* 0x00000005ff077e24 */ /* 0x000fc4000f8e00ff */
[----:B------:R-:W-:Y:S02]  /*15f0*/  IMAD.U32 R11, RZ, RZ, UR7 ;  /* 0x00000007ff0b7e24 */ /* 0x000fe4000f8e00ff */
[----:B------:R-:W-:Y:S02]  /*1600*/  IMAD.MOV.U32 R8, RZ, RZ, 0x1e1 ;  /* 0x000001e1ff087424 */ /* 0x000fe400078e00ff */
[----:B------:R-:W-:Y:S02]  /*1610*/  IMAD.MOV.U32 R12, RZ, RZ, 0x1 ;  /* 0x00000001ff0c7424 */ /* 0x000fe400078e00ff */
[----:B0-----:R-:W-:-:S07]  /*1620*/  IMAD.MOV.U32 R13, RZ, RZ, RZ ;  /* 0x000000ffff0d7224 */ /* 0x001fce00078e00ff */
[----:B------:R-:W-:-:S07]  /*1630*/  LEPC R20, `(.L_x_17) ;  /* 0x000000001014794e */ /* 0x000fce0000000000 */
[----:B-1---5:R-:W-:Y:S05]  /*1640*/  CALL.ABS.NOINC R14 ;  /* 0x000000000e007343 */ /* 0x022fea0003c00000 */
.L_x_17:
[----:B------:R-:W-:-:S13]  /*1650*/  ISETP.NE.AND P0, PT, R102, 0x3, PT ;  /* 0x000000036600780c */ /* 0x000fda0003f05270 */
[----:B------:R-:W-:Y:S05]  /*1660*/  @!P0 BRA `(.L_x_18) ;  /* 0x0000000000048947 */ /* 0x000fea0003800000 */
[----:B------:R-:W-:Y:S01]  /*1670*/  BPT.TRAP 0x1 ;  /* 0x000000040000795c */ /* 0x000fe20000300000 */
.L_x_18:
[----:B------:R-:W0:Y:S01]  /*1680*/  S2UR UR5, SR_CgaCtaId ;  /* 0x00000000000579c3 */ /* 0x000e220000008800 */
[----:B------:R-:W-:Y:S01]  /*1690*/  UMOV UR4, 0x400 ;  /* 0x0000040000047882 */ /* 0x000fe20000000000 */
[----:B------:R-:W-:Y:S02]  /*16a0*/  IMAD.U32 R0, RZ, RZ, UR40 ;  /* 0x00000028ff007e24 */ /* 0x000fe4000f8e00ff */
[----:B------:R-:W-:-:S03]  /*16b0*/  IMAD.U32 R3, RZ, RZ, UR41 ;  /* 0x00000029ff037e24 */ /* 0x000fc6000f8e00ff */
[----:B------:R-:W-:Y:S01]  /*16c0*/  SHF.L.U32 R0, R0, 0x1f, RZ ;  /* 0x0000001f00007819 */ /* 0x000fe200000006ff */
[----:B0-----:R-:W-:-:S06]  /*16d0*/  ULEA UR4, UR5, UR4, 0x18 ;  /* 0x0000000405047291 */ /* 0x001fcc000f8ec03f */
[----:B------:R-:W-:-:S04]  /*16e0*/  IMAD.U32 R6, RZ, RZ, UR4 ;  /* 0x00000004ff067e24 */ /* 0x000fc8000f8e00ff */
[----:B------:R-:W-:-:S04]  /*16f0*/  IMAD R3, R3, 0x8, R6 ;  /* 0x0000000803037824 */ /* 0x000fc800078e0206 */
[----:B------:R0:W1:Y:S01]  /*1700*/  SYNCS.PHASECHK.TRANS64.TRYWAIT P1, [R3+URZ], R0 ;  /* 0x00000000030075a7 */ /* 0x000062000802017f */
[----:B------:R-:W-:Y:S05]  /*1710*/  @!P0 BRA `(.L_x_19) ;  /* 0x0000000000048947 */ /* 0x000fea0003800000 */
[----:B------:R-:W-:Y:S01]  /*1720*/  BPT.TRAP 0x1 ;  /* 0x000000040000795c */ /* 0x000fe20000300000 */
.L_x_19:
[----:B------:R-:W-:-:S05]  /*1730*/  IMAD.U32 R4, RZ, RZ, UR44 ;  /* 0x0000002cff047e24 */ /* 0x000fca000f8e00ff */
[----:B------:R-:W-:Y:S01]  /*1740*/  ISETP.GE.AND P2, PT, R4, 0x1, PT ;  /* 0x000000010400780c */ /* 0x000fe20003f46270 */
[----:B-1----:R-:W-:-:S12]  /*1750*/  @P1 BRA `(.L_x_20) ;  /* 0x0000000000081947 */ /* 0x002fd80003800000 */
[----:B------:R-:W1:Y:S02]  /*1760*/  SYNCS.PHASECHK.TRANS64.TRYWAIT P1, [R3+URZ], R0 ;  /* 0x00000000030075a7 */ /* 0x000e64000802017f */
[----:B-1----:R-:W-:Y:S05]  /*1770*/  @!P1 BRA `(.L_x_21) ;  /* 0x0000006400789947 */ /* 0x002fea0003800000 */
.L_x_20:
[----:B------:R-:W-:Y:S05]  /*1780*/  WARPSYNC.ALL ;  /* 0x0000000000007948 */ /* 0x000fea0003800000 */
[----:B------:R-:W-:Y:S01]  /*1790*/  R2UR UR4, R6 ;  /* 0x00000000060472ca */ /* 0x000fe200000e0000 */
[----:B------:R-:W-:Y:S01]  /*17a0*/  ULEA UR5, UR41, UR45, 0xa ;  /* 0x0000002d29057291 */ /* 0x000fe2000f8e503f */
[----:B------:R-:W-:Y:S01]  /*17b0*/  WARPGROUP.ARRIVE ;  /* 0x00000000000079c5 */ /* 0x000fe20000000000 */
[----:B------:R-:W-:Y:S01]  /*17c0*/  UMOV UR9, 0x40000040 ;  /* 0x4000004000097882 */ /* 0x000fe20000000000 */
[----:B------:R-:W-:-:S04]  /*17d0*/  UMOV UR11, 0x40000040 ;  /* 0x40000040000b7882 */ /* 0x000fc80000000000 */
[----:B------:R-:W-:-:S05]  /*17e0*/  UMOV UR8, UR5 ;  /* 0x0000000500087c82 */ /* 0x000fca0008000000 */
[----:B------:R-:W-:-:S04]  /*17f0*/  UIADD3 UR4, UR4, 0xc100, URZ ;  /* 0x0000c10004047890 */ /* 0x000fc8000fffe03f */
[----:B------:R-:W-:-:S04]  /*1800*/  USHF.R.U32.HI UR4, URZ, 0x4, UR4 ;  /* 0x000000043f047899 */ /* 0x000fc80008011604 */
[----:B------:R-:W-:-:S04]  /*1810*/  ULOP3.LUT UR4, UR4, 0x3fff, URZ, 0xc0, !UPT ;  /* 0x00003fff04047892 */ /* 0x000fc8000f8ec03f */
[----:B------:R-:W-:-:S04]  /*1820*/  ULOP3.LUT UR4, UR4, 0x10000, URZ, 0xfc, !UPT ;  /* 0x0001000004047892 */ /* 0x000fc8000f8efc3f */
[----:B------:R-:W-:-:S07]  /*1830*/  ULEA UR6, UR41, UR4, 0xa ;  /* 0x0000000429067291 */ /* 0x000fce000f8e503f */
[----:B------:R-:W-:Y:S02]  /*1840*/  UMOV UR10, UR6 ;  /* 0x00000006000a7c82 */ /* 0x000fe40008000000 */
[----:B------:R-:W-:Y:S01]  /*1850*/  HGMMA.64x128x16.F32 R24, gdesc[UR8].tnspA, RZ, !UPT, gsb0 ;  /* 0x21e00000081879f0 */ /* 0x000fe2000c0008ff */
[----:B------:R-:W-:Y:S02]  /*1860*/  UIADD3 UR8, UR5, 0x80, URZ ;  /* 0x0000008005087890 */ /* 0x000fe4000fffe03f */
[----:B------:R-:W-:Y:S01]  /*1870*/  UIADD3 UR10, UR6, 0x2, URZ ;  /* 0x00000002060a7890 */ /* 0x000fe2000fffe03f */
[----:B------:R-:W-:Y:S01]  /*1880*/  UMOV UR9, 0x40000040 ;  /* 0x4000004000097882 */ /* 0x000fe20000000000 */
[----:B------:R-:W-:Y:S01]  /*1890*/  UMOV UR11, 0x40000040 ;  /* 0x40000040000b7882 */ /* 0x000fe20000000000 */
[----:B------:R-:W-:Y:S02]  /*18a0*/  WARPGROUP.DEPBAR.LE gsb0, 0x0 ;  /* 0x00008000000079c5 */ /* 0x000fe40000010000 */
[----:B------:R-:W-:-:S06]  /*18b0*/  WARPGROUP.ARRIVE ;  /* 0x00000000000079c5 */ /* 0x000fcc0000000000 */
[----:B------:R-:W-:Y:S01]  /*18c0*/  HGMMA.64x128x16.F32 R24, gdesc[UR8].tnspA, R24, gsb0 ;  /* 0x21e00000081879f0 */ /* 0x000fe20008000818 */
        /* <DEDUP_REMOVED lines=13> */
[----:B------:R-:W-:Y:S03]  /*19a0*/  HGMMA.64x128x16.F32 R24, gdesc[UR8].tnspA, R24, gsb0 ;  /* 0x21e00000081879f0 */ /* 0x000fe60008000818 */
[----:B------:R-:W-:Y:S02]  /*19b0*/  WARPGROUP.DEPBAR.LE gsb0, 0x0 ;  /* 0x00008000000079c5 */ /* 0x000fe40000010000 */
[----:B------:R-:W-:Y:S05]  /*19c0*/  @!P2 BRA `(.L_x_22) ;  /* 0x000000040028a947 */ /* 0x000fea0003800000 */
[----:B------:R-:W-:Y:S01]  /*19d0*/  UIADD3 UR5, UR41, 0x1, URZ ;  /* 0x0000000129057890 */ /* 0x000fe2000fffe03f */
[----:B01----:R-:W-:Y:S02]  /*19e0*/  IMAD.U32 R0, RZ, RZ, UR44 ;  /* 0x0000002cff007e24 */ /* 0x003fe4000f8e00ff */
[----:B------:R-:W-:Y:S01]  /*19f0*/  IMAD.U32 R3, RZ, RZ, UR41 ;  /* 0x00000029ff037e24 */ /* 0x000fe2000f8e00ff */
[----:B------:R-:W-:-:S04]  /*1a00*/  UISETP.NE.AND UP0, UPT, UR5, 0x3, UPT ;  /* 0x000000030500788c */ /* 0x000fc8000bf05270 */
[----:B------:R-:W-:Y:S02]  /*1a10*/  USEL UR6, URZ, 0x1, UP0 ;  /* 0x000000013f067887 */ /* 0x000fe40008000000 */
[----:B------:R-:W-:Y:S02]  /*1a20*/  USEL UR5, UR5, URZ, UP0 ;  /* 0x0000003f05057287 */ /* 0x000fe40008000000 */
[----:B------:R-:W-:-:S06]  /*1a30*/  ULOP3.LUT UR6, UR40, UR6, URZ, 0x3c, !UPT ;  /* 0x0000000628067292 */ /* 0x000fcc000f8e3c3f */
[----:B------:R-:W-:-:S07]  /*1a40*/  IMAD.U32 R7, RZ, RZ, UR6 ;  /* 0x00000006ff077e24 */ /* 0x000fce000f8e00ff */
.L_x_29:
[----:B------:R-:W-:Y:S05]  /*1a50*/  @!P0 BRA `(.L_x_23) ;  /* 0x0000000000048947 */ /* 0x000fea0003800000 */
[----:B------:R-:W-:Y:S01]  /*1a60*/  BPT.TRAP 0x1 ;  /* 0x000000040000795c */ /* 0x000fe20000300000 */
.L_x_23:
[----:B------:R-:W0:Y:S01]  /*1a70*/  S2UR UR7, SR_CgaCtaId ;  /* 0x00000000000779c3 */ /* 0x000e220000008800 */
[----:B------:R-:W-:Y:S01]  /*1a80*/  UMOV UR6, 0x400 ;  /* 0x0000040000067882 */ /* 0x000fe20000000000 */
[----:B------:R-:W-:Y:S01]  /*1a90*/  IMAD.U32 R5, RZ, RZ, UR5 ;  /* 0x00000005ff057e24 */ /* 0x000fe2000f8e00ff */
[----:B------:R-:W-:Y:S01]  /*1aa0*/  SHF.L.U32 R4, R7, 0x1f, RZ ;  /* 0x0000001f07047819 */ /* 0x000fe200000006ff */
[----:B0-----:R-:W-:-:S06]  /*1ab0*/  ULEA UR6, UR7, UR6, 0x18 ;  /* 0x0000000607067291 */ /* 0x001fcc000f8ec03f */
[----:B------:R-:W-:-:S04]  /*1ac0*/  IMAD.U32 R6, RZ, RZ, UR6 ;  /* 0x00000006ff067e24 */ /* 0x000fc8000f8e00ff */
[----:B------:R-:W-:-:S04]  /*1ad0*/  IMAD R5, R5, 0x8, R6 ;  /* 0x0000000805057824 */ /* 0x000fc800078e0206 */
[----:B------:R0:W1:Y:S01]  /*1ae0*/  SYNCS.PHASECHK.TRANS64.TRYWAIT P1, [R5+URZ], R4 ;  /* 0x00000004050075a7 */ /* 0x000062000802017f */
[----:B------:R-:W-:Y:S05]  /*1af0*/  @!P0 BRA `(.L_x_24) ;  /* 0x0000000000048947 */ /* 0x000fea0003800000 */
[----:B------:R-:W-:Y:S01]  /*1b00*/  BPT.TRAP 0x1 ;  /* 0x000000040000795c */ /* 0x000fe20000300000 */
.L_x_24:
[----:B-1----:R-:W-:Y:S05]  /*1b10*/  @P1 BRA `(.L_x_25) ;  /* 0x0000000000081947 */ /* 0x002fea0003800000 */
[----:B------:R-:W1:Y:S02]  /*1b20*/  SYNCS.PHASECHK.TRANS64.TRYWAIT P1, [R5+URZ], R4 ;  /* 0x00000004050075a7 */ /* 0x000e64000802017f */
[----:B-1----:R-:W-:Y:S05]  /*1b30*/  @!P1 BRA `(.L_x_26) ;  /* 0x00000060009c9947 */ /* 0x002fea0003800000 */
.L_x_25:
[----:B------:R-:W-:Y:S01]  /*1b40*/  ULEA UR6, UR5, UR45, 0xa ;  /* 0x0000002d05067291 */ /* 0x000fe2000f8e503f */
[----:B------:R-:W-:Y:S01]  /*1b50*/  WARPGROUP.ARRIVE ;  /* 0x00000000000079c5 */ /* 0x000fe20000000000 */
[----:B------:R-:W-:Y:S01]  /*1b60*/  ULEA UR7, UR5, UR4, 0xa ;  /* 0x0000000405077291 */ /* 0x000fe2000f8e503f */
[----:B------:R-:W-:Y:S01]  /*1b70*/  UMOV UR9, 0x40000040 ;  /* 0x4000004000097882 */ /* 0x000fe20000000000 */
[----:B------:R-:W-:-:S03]  /*1b80*/  UMOV UR11, 0x40000040 ;  /* 0x40000040000b7882 */ /* 0x000fc60000000000 */
[----:B------:R-:W-:Y:S02]  /*1b90*/  UMOV UR8, UR6 ;  /* 0x0000000600087c82 */ /* 0x000fe40008000000 */
[----:B------:R-:W-:Y:S02]  /*1ba0*/  UMOV UR10, UR7 ;  /* 0x00000007000a7c82 */ /* 0x000fe40008000000 */
[----:B------:R-:W-:Y:S01]  /*1bb0*/  HGMMA.64x128x16.F32 R24, gdesc[UR8].tnspA, R24, gsb0 ;  /* 0x21e00000081879f0 */ /* 0x000fe20008000818 */
[----:B------:R-:W-:Y:S02]  /*1bc0*/  UIADD3 UR8, UR6, 0x80, URZ ;  /* 0x0000008006087890 */ /* 0x000fe4000fffe03f */
[----:B------:R-:W-:Y:S01]  /*1bd0*/  UIADD3 UR10, UR7, 0x2, URZ ;  /* 0x00000002070a7890 */ /* 0x000fe2000fffe03f */
[----:B------:R-:W-:Y:S01]  /*1be0*/  UMOV UR9, 0x40000040 ;  /* 0x4000004000097882 */ /* 0x000fe20000000000 */
[----:B------:R-:W-:Y:S01]  /*1bf0*/  UMOV UR11, 0x40000040 ;  /* 0x40000040000b7882 */ /* 0x000fe20000000000 */
[----:B------:R-:W-:-:S02]  /*1c00*/  WARPGROUP.DEPBAR.LE gsb0, 0x0 ;  /* 0x00008000000079c5 */ /* 0x000fc40000010000 */
        /* <DEDUP_REMOVED lines=18> */
[----:B------:R-:W-:Y:S01]  /*1d30*/  BPT.TRAP 0x1 ;  /* 0x000000040000795c */ /* 0x000fe20000300000 */
.L_x_27:
[----:B------:R-:W-:-:S13]  /*1d40*/  ISETP.NE.AND P1, PT, R22, RZ, PT ;  /* 0x000000ff1600720c */ /* 0x000fda0003f25270 */
[----:B01----:R-:W-:-:S04]  /*1d50*/  @P1 IMAD R4, R3, 0x8, R6 ;  /* 0x0000000803041824 */ /* 0x003fc800078e0206 */
[----:B------:R-:W-:-:S05]  /*1d60*/  @P1 VIADD R4, R4, 0x18 ;  /* 0x0000001804041836 */ /* 0x000fca0000000000 */
[----:B------:R-:W-:-:S04]  /*1d70*/  @P1 PRMT R4, R19, 0x654, R4 ;  /* 0x0000065413041816 */ /* 0x000fc80000000004 */
[----:B------:R0:W-:Y:S01]  /*1d80*/  @P1 SYNCS.ARRIVE.TRANS64.RED.A1T0 RZ, [R4+URZ], RZ ;  /* 0x000000ff04ff19a7 */ /* 0x0001e2000810043f */
[----:B------:R-:W-:-:S13]  /*1d90*/  ISETP.GT.U32.AND P1, PT, R18, 0x1, PT ;  /* 0x000000011200780c */ /* 0x000fda0003f24070 */
[----:B0-----:R-:W-:Y:S05]  /*1da0*/  @P1 BRA `(.L_x_28) ;  /* 0x0000000000041947 */ /* 0x001fea0003800000 */
[----:B------:R-:W-:Y:S01]  /*1db0*/  BPT.TRAP 0x1 ;  /* 0x000000040000795c */ /* 0x000fe20000300000 */
.L_x_28:
[----:B------:R-:W-:Y:S01]  /*1dc0*/  UIADD3 UR5, UR5, 0x1, URZ ;  /* 0x0000000105057890 */ /* 0x000fe2000fffe03f */
[C---:B------:R-:W-:Y:S01]  /*1dd0*/  ISETP.GT.AND P2, PT, R0.reuse, 0x1, PT ;  /* 0x000000010000780c */ /* 0x040fe20003f44270 */
[----:B------:R-:W-:Y:S02]  /*1de0*/  VIADD R3, R3, 0x1 ;  /* 0x0000000103037836 */ /* 0x000fe40000000000 */
[----:B------:R-:W-:Y:S01]  /*1df0*/  UISETP.NE.AND UP0, UPT, UR5, 0x3, UPT ;  /* 0x000000030500788c */ /* 0x000fe2000bf05270 */
[----:B------:R-:W-:Y:S02]  /*1e00*/  VIADD R0, R0, 0xffffffff ;  /* 0xffffffff00007836 */ /* 0x000fe40000000000 */
[C---:B------:R-:W-:Y:S01]  /*1e10*/  ISETP.NE.AND P1, PT, R3.reuse, 0x3, PT ;  /* 0x000000030300780c */ /* 0x040fe20003f25270 */
[----:B------:R-:W-:Y:S02]  /*1e20*/  USEL UR6, URZ, 0x1, UP0 ;  /* 0x000000013f067887 */ /* 0x000fe40008000000 */
[----:B------:R-:W-:Y:S01]  /*1e30*/  USEL UR5, UR5, URZ, UP0 ;  /* 0x0000003f05057287 */ /* 0x000fe20008000000 */
[----:B------:R-:W-:-:S03]  /*1e40*/  SEL R3, R3, RZ, P1 ;  /* 0x000000ff03037207 */ /* 0x000fc60000800000 */
[----:B------:R-:W-:Y:S01]  /*1e50*/  LOP3.LUT R7, R7, UR6, RZ, 0x3c, !PT ;  /* 0x0000000607077c12 */ /* 0x000fe2000f8e3cff */
[----:B------:R-:W-:Y:S07]  /*1e60*/  @P2 BRA `(.L_x_29) ;  /* 0xfffffff800f82947 */ /* 0x000fee000383ffff */
.L_x_22:
[----:B01----:R-:W0:Y:S02]  /*1e70*/  LDC R0, c[0x0][0x28c] ;  /* 0x0000a300ff007b82 */ /* 0x003e240000000800 */
[----:B0-----:R-:W-:-:S13]  /*1e80*/  ISETP.GE.AND P1, PT, R0, 0x1, PT ;  /* 0x000000010000780c */ /* 0x001fda0003f26270 */
[----:B------:R-:W-:Y:S05]  /*1e90*/  @!P1 BRA `(.L_x_30) ;  /* 0x0000000000449947 */ /* 0x000fea0003800000 */
[----:B------:R-:W-:Y:S05]  /*1ea0*/  @!P0 BRA `(.L_x_31) ;  /* 0x0000000000048947 */ /* 0x000fea0003800000 */
[----:B------:R-:W-:Y:S01]  /*1eb0*/  BPT.TRAP 0x1 ;  /* 0x000000040000795c */ /* 0x000fe20000300000 */
.L_x_31:
[----:B------:R-:W-:-:S13]  /*1ec0*/  ISETP.NE.AND P0, PT, R22, RZ, PT ;  /* 0x000000ff1600720c */ /* 0x000fda0003f05270 */
[----:B------:R-:W-:-:S05]  /*1ed0*/  VOTEU.ANY UP0, P0 ;  /* 0x00000000003f7886 */ /* 0x000fca0000000100 */
[----:B------:R-:W-:-:S06]  /*1ee0*/  @UP0 UIADD3 UR4, UR44, UR41, URZ ;  /* 0x000000292c040290 */ /* 0x000fcc000fffe03f */
[----:B------:R-:W-:Y:S02]  /*1ef0*/  IMAD.U32 R4, RZ, RZ, UR4 ;  /* 0x00000004ff047e24 */ /* 0x000fe4000f8e00ff */
[----:B------:R-:W-:Y:S02]  /*1f00*/  IMAD.U32 R3, RZ, RZ, UR4 ;  /* 0x00000004ff037e24 */ /* 0x000fe4000f8e00ff */
[----:B------:R-:W-:-:S05]  /*1f10*/  @P0 IMAD.WIDE.U32 R4, R4, -0x55555555, RZ ;  /* 0xaaaaaaab04040825 */ /* 0x000fca00078e00ff */
[----:B------:R-:W-:-:S05]  /*1f20*/  @P0 SHF.R.U32.HI R0, RZ, 0x1, R5 ;  /* 0x00000001ff000819 */ /* 0x000fca0000011605 */
[----:B------:R-:W-:-:S04]  /*1f30*/  @P0 IMAD R0, R0, -0x3, R3 ;  /* 0xfffffffd00000824 */ /* 0x000fc800078e0203 */
[----:B------:R-:W-:-:S04]  /*1f40*/  @P0 IMAD R0, R0, 0x8, R6 ;  /* 0x0000000800000824 */ /* 0x000fc800078e0206 */
[----:B------:R-:W-:-:S05]  /*1f50*/  @P0 VIADD R0, R0, 0x18 ;  /* 0x0000001800000836 */ /* 0x000fca0000000000 */
[----:B------:R-:W-:-:S04]  /*1f60*/  @P0 PRMT R0, R19, 0x654, R0 ;  /* 0x0000065413000816 */ /* 0x000fc80000000000 */
[----:B------:R0:W-:Y:S01]  /*1f70*/  @P0 SYNCS.ARRIVE.TRANS64.RED.A1T0 RZ, [R0+URZ], RZ ;  /* 0x000000ff00ff09a7 */ /* 0x0001e2000810043f */
[----:B------:R-:W-:-:S13]  /*1f80*/  ISETP.GT.U32.AND P0, PT, R18, 0x1, PT ;  /* 0x000000011200780c */ /* 0x000fda0003f04070 */
[----:B0-----:R-:W-:Y:S05]  /*1f90*/  @P0 BRA `(.L_x_30) ;  /* 0x0000000000040947 */ /* 0x001fea0003800000 */
[----:B------:R-:W-:Y:S01]  /*1fa0*/  BPT.TRAP 0x1 ;  /* 0x000000040000795c */ /* 0x000fe20000300000 */
.L_x_30:
[----:B------:R-:W-:Y:S01]  /*1fb0*/  IMAD.SHL.U32 R100, R100, 0x80, RZ ;  /* 0x0000008064647824 */ /* 0x000fe200078e00ff */
[----:B------:R-:W-:Y:S01]  /*1fc0*/  UIADD3 UR41, UR43, UR41, URZ ;  /* 0x000000292b297290 */ /* 0x000fe2000fffe03f */
[----:B------:R-:W-:Y:S01]  /*1fd0*/  SHF.R.S32.HI R11, RZ, 0x1f, R101 ;  /* 0x0000001fff0b7819 */ /* 0x000fe20000011465 */
[----:B------:R-:W-:Y:S01]  /*1fe0*/  UISETP.GE.U32.AND UP1, UPT, UR43, 0x3, UPT ;  /* 0x000000032b00788c */ /* 0x000fe2000bf26070 */
[----:B------:R-:W-:Y:S01]  /*1ff0*/  IMAD.SHL.U32 R6, R103, 0x80, RZ ;  /* 0x0000008067067824 */ /* 0x000fe200078e00ff */
[----:B------:R-:W-:Y:S01]  /*2000*/  ULDC UR7, c[0x0][0x288] ;  /* 0x0000a20000077ab9 */ /* 0x000fe20000000800 */
[C---:B------:R-:W-:Y:S01]  /*2010*/  LOP3.LUT R8, R100.reuse, 0x6, R95, 0xf8, !PT ;  /* 0x0000000664087812 */ /* 0x040fe200078ef85f */
[----:B------:R-:W-:Y:S01]  /*2020*/  UISETP.GT.U32.AND UP0, UPT, UR41, 0x2, UPT ;  /* 0x000000022900788c */ /* 0x000fe2000bf04070 */
[----:B------:R-:W-:Y:S01]  /*2030*/  ISETP.GE.AND P0, PT, R100, UR7, PT ;  /* 0x0000000764007c0c */ /* 0x000fe2000bf06270 */
[----:B------:R-:W-:Y:S01]  /*2040*/  ULDC.64 UR4, c[0x0][0x5d0] ;  /* 0x0001740000047ab9 */ /* 0x000fe20000000a00 */
[--C-:B------:R-:W-:Y:S01]  /*2050*/  SHF.R.S32.HI R9, RZ, 0x1f, R8.reuse ;  /* 0x0000001fff097819 */ /* 0x100fe20000011408 */
[----:B------:R-:W-:Y:S01]  /*2060*/  ULDC UR10, c[0x0][0x284] ;  /* 0x0000a100000a7ab9 */ /* 0x000fe20000000800 */
[----:B------:R-:W-:Y:S01]  /*2070*/  IMAD R0, R11, UR4, RZ ;  /* 0x000000040b007c24 */ /* 0x000fe2000f8e02ff */
[----:B------:R-:W-:Y:S01]  /*2080*/  UISETP.LT.U32.AND UP0, UPT, UR43, 0x3, UP0 ;  /* 0x000000032b00788c */ /* 0x000fe20008701070 */
[----:B------:R-:W-:Y:S01]  /*2090*/  ISETP.GE.OR P0, PT, R6, UR10, P0 ;  /* 0x0000000a06007c0c */ /* 0x000fe20008706670 */
[----:B------:R-:W-:Y:S01]  /*20a0*/  IMAD.WIDE.U32 R4, R101, UR4, R8 ;  /* 0x0000000465047c25 */ /* 0x000fe2000f8e0008 */
[----:B------:R-:W-:Y:S01]  /*20b0*/  ULDC.64 UR8, c[0x0][0x5c8] ;  /* 0x0001720000087ab9 */ /* 0x000fe20000000a00 */
[----:B------:R-:W-:-:S02]  /*20c0*/  USEL UR6, URZ, 0x1, !UP0 ;  /* 0x000000013f067887 */ /* 0x000fc4000c000000 */
[----:B------:R-:W-:Y:S01]  /*20d0*/  IMAD R3, R101, UR5, R0 ;  /* 0x0000000565037c24 */ /* 0x000fe2000f8e0200 */
[----:B------:R-:W-:Y:S01]  /*20e0*/  @UP1 UIMAD.WIDE.U32 UR4, UR41, -0x55555555, URZ ;  /* 0xaaaaaaab290418a5 */ /* 0x000fe2000f8e003f */
[----:B------:R-:W-:Y:S01]  /*20f0*/  IMAD.WIDE R104, R103, 0x80, R88 ;  /* 0x0000008067687825 */ /* 0x000fe200078e0258 */
[----:B------:R-:W-:Y:S02]  /*2100*/  ULOP3.LUT UR40, UR40, UR6, URZ, 0x3c, !UPT ;  /* 0x0000000628287292 */ /* 0x000fe4000f8e3c3f */
[----:B------:R-:W-:Y:S01]  /*2110*/  @UP1 USHF.R.U32.HI UR4, URZ, 0x1, UR5 ;  /* 0x000000013f041899 */ /* 0x000fe20008011605 */
[----:B------:R-:W-:Y:S02]  /*2120*/  IMAD.IADD R5, R5, 0x1, R3 ;  /* 0x0000000105057824 */ /* 0x000fe400078e0203 */
[----:B------:R-:W-:Y:S01]  /*2130*/  IMAD R3, R105, UR8, RZ ;  /* 0x0000000869037c24 */ /* 0x000fe2000f8e02ff */
[----:B------:R-:W-:Y:S01]  /*2140*/  @UP1 ULOP3.LUT UR40, UR40, 0x1, UR4, 0x78, !UPT ;  /* 0x0000000128281892 */ /* 0x000fe2000f8e7804 */
[----:B------:R-:W-:-:S04]  /*2150*/  IMAD.WIDE.U32 R106, R104, UR8, R4 ;  /* 0x00000008686a7c25 */ /* 0x000fc8000f8e0004 */
[----:B------:R-:W-:Y:S02]  /*2160*/  IMAD R7, R104, UR9, R3 ;  /* 0x0000000968077c24 */ /* 0x000fe4000f8e0203 */
[----:B------:R-:W-:Y:S01]  /*2170*/  IMAD.MOV.U32 R0, RZ, RZ, -0x1 ;  /* 0xffffffffff007424 */ /* 0x000fe200078e00ff */
[----:B------:R-:W-:Y:S06]  /*2180*/  @P0 BRA `(.L_x_32) ;  /* 0x00000040001c0947 */ /* 0x000fec0003800000 */
[----:B-----5:R-:W-:Y:S01]  /*2190*/  FSETP.NEU.AND P0, PT, R90, RZ, PT ;  /* 0x000000ff5a00720b */ /* 0x020fe20003f0d000 */
[----:B------:R-:W-:Y:S01]  /*21a0*/  IMAD.IADD R4, R94, 0x1, -R100 ;  /* 0x000000015e047824 */ /* 0x000fe200078e0a64 */
[----:B------:R-:W-:Y:S01]  /*21b0*/  BSSY B0, `(.L_x_32) ;  /* 0x0000404000007945 */ /* 0x000fe20003800000 */
[----:B------:R-:W-:Y:S02]  /*21c0*/  IMAD.IADD R3, R99, 0x1, -R6 ;  /* 0x0000000163037824 */ /* 0x000fe400078e0a06 */
[----:B------:R-:W-:Y:S01]  /*21d0*/  IMAD.IADD R103, R107, 0x1, R7 ;  /* 0x000000016b677824 */ /* 0x000fe200078e0207 */
[----:B------:R-:W-:-:S04]  /*21e0*/  ISETP.GT.AND P2, PT, R4, RZ, PT ;  /* 0x000000ff0400720c */ /* 0x000fc80003f44270 */
[----:B------:R-:W-:-:S03]  /*21f0*/  ISETP.GT.AND P1, PT, R3, RZ, P2 ;  /* 0x000000ff0300720c */ /* 0x000fc60001724270 */
[----:B------:R-:W-:Y:S10]  /*2200*/  @!P0 BRA `(.L_x_33) ;  /* 0x0000002c00288947 */ /* 0x000ff40003800000 */
[----:B------:R-:W0:Y:S01]  /*2210*/  LDC.64 R110, c[0x0][0x5b8] ;  /* 0x00016e00ff6e7b82 */ /* 0x000e220000000a00 */
[----:B------:R-:W-:-:S07]  /*2220*/  ULDC.64 UR4, c[0x0][0x5c0] ;  /* 0x0001700000047ab9 */ /* 0x000fce0000000a00 */
[----:B------:R-:W1:Y:S08]  /*2230*/  LDC.64 R112, c[0x0][0x5b0] ;  /* 0x00016c00ff707b82 */ /* 0x000e700000000a00 */
[----:B------:R-:W2:Y:S01]  /*2240*/  LDC.64 R114, c[0x0][0x5a8] ;  /* 0x00016a00ff727b82 */ /* 0x000ea20000000a00 */
[-C--:B0-----:R-:W-:Y:S02]  /*2250*/  IMAD R6, R11, R110.reuse, RZ ;  /* 0x0000006e0b067224 */ /* 0x081fe400078e02ff */
[----:B------:R-:W-:-:S04]  /*2260*/  IMAD.WIDE.U32 R108, R101, R110, R8 ;  /* 0x0000006e656c7225 */ /* 0x000fc800078e0008 */
[----:B------:R-:W-:Y:S02]  /*2270*/  IMAD R107, R101, R111, R6 ;  /* 0x0000006f656b7224 */ /* 0x000fe400078e0206 */
[-C--:B-1----:R-:W-:Y:S02]  /*2280*/  IMAD R5, R105, R112.reuse, RZ ;  /* 0x0000007069057224 */ /* 0x082fe400078e02ff */
[----:B------:R-:W-:Y:S02]  /*2290*/  IMAD.IADD R13, R109, 0x1, R107 ;  /* 0x000000016d0d7824 */ /* 0x000fe400078e026b */
[----:B------:R-:W-:Y:S02]  /*22a0*/  IMAD.MOV.U32 R12, RZ, RZ, R108 ;  /* 0x000000ffff0c7224 */ /* 0x000fe400078e006c */
[C---:B------:R-:W-:Y:S02]  /*22b0*/  IMAD R111, R104.reuse, R113, R5 ;  /* 0x00000071686f7224 */ /* 0x040fe400078e0205 */
[----:B------:R-:W-:-:S04]  /*22c0*/  IMAD.WIDE.U32 R6, R104, R112, R12 ;  /* 0x0000007068067225 */ /* 0x000fc800078e000c */
[----:B------:R-:W-:Y:S01]  /*22d0*/  IMAD.IADD R5, R7, 0x1, R111 ;  /* 0x0000000107057824 */ /* 0x000fe200078e026f */
[----:B--2---:R-:W-:-:S04]  /*22e0*/  LEA R14, P0, R6, R114, 0x1 ;  /* 0x00000072060e7211 */ /* 0x004fc800078008ff */
[----:B------:R-:W-:-:S05]  /*22f0*/  LEA.HI.X R15, R6, R115, R5, 0x1, P0 ;  /* 0x00000073060f7211 */ /* 0x000fca00000f0c05 */
[----:B------:R0:W2:Y:S01]  /*2300*/  @P1 LDG.E.LTC128B.U16 R5, desc[UR38][R14.64] ;  /* 0x000000260e051981 */ /* 0x0000a2000c1e1520 */
[----:B------:R-:W-:Y:S01]  /*2310*/  LEA R10, P0, R106, UR4, 0x1 ;  /* 0x000000046a0a7c11 */ /* 0x000fe2000f8008ff */
[----:B------:R-:W-:Y:S01]  /*2320*/  IMAD.WIDE.U32 R6, R104, R112, R8 ;  /* 0x0000007068067225 */ /* 0x000fe200078e0008 */
[----:B------:R-:W-:Y:S03]  /*2330*/  BSSY B1, `(.L_x_34) ;  /* 0x0000012000017945 */ /* 0x000fe60003800000 */
[----:B------:R-:W-:Y:S02]  /*2340*/  IMAD.IADD R7, R111, 0x1, R7 ;  /* 0x000000016f077824 */ /* 0x000fe400078e0207 */
[----:B------:R-:W-:Y:S01]  /*2350*/  IMAD.WIDE.U32 R20, R101, R110, R6 ;  /* 0x0000006e65147225 */ /* 0x000fe200078e0006 */
[----:B0-----:R-:W-:-:S03]  /*2360*/  SHF.L.U64.HI R15, R112, 0x3, R113 ;  /* 0x00000003700f7819 */ /* 0x001fc60000010271 */
[----:B------:R-:W-:Y:S01]  /*2370*/  IMAD.IADD R7, R107, 0x1, R21 ;  /* 0x000000016b077824 */ /* 0x000fe200078e0215 */
[----:B------:R-:W-:Y:S01]  /*2380*/  LEA R6, P4, R20, R114, 0x1 ;  /* 0x0000007214067211 */ /* 0x000fe200078808ff */
[----:B------:R-:W-:-:S03]  /*2390*/  IMAD.SHL.U32 R14, R112, 0x8, RZ ;  /* 0x00000008700e7824 */ /* 0x000fc600078e00ff */
[----:B------:R-:W-:Y:S01]  /*23a0*/  LEA.HI.X R7, R20, R115, R7, 0x1, P4 ;  /* 0x0000007314077211 */ /* 0x000fe200020f0c07 */
[----:B--2---:R-:W-:-:S05]  /*23b0*/  HADD2.F32 R11, -RZ, R5.H0_H0 ;  /* 0x20000005ff0b7230 */ /* 0x004fca0000004100 */
[----:B------:R-:W-:-:S04]  /*23c0*/  FMUL R11, R11, R90 ;  /* 0x0000005a0b0b7220 */ /* 0x000fc80000400000 */
[----:B------:R-:W-:Y:S01]  /*23d0*/  FFMA R24, R24, R23, R11 ;  /* 0x0000001718187223 */ /* 0x000fe2000000000b */
[----:B------:R-:W-:Y:S02]  /*23e0*/  LEA.HI.X R11, R106, UR5, R103, 0x1, P0 ;  /* 0x000000056a0b7c11 */ /* 0x000fe400080f0c67 */
[----:B------:R-:W-:Y:S02]  /*23f0*/  ISETP.GT.AND P0, PT, R4, 0x1, PT ;  /* 0x000000010400780c */ /* 0x000fe40003f04270 */
[----:B------:R-:W-:Y:S02]  /*2400*/  F2FP.F16.F32.PACK_AB R24, RZ, R24 ;  /* 0x00000018ff18723e */ /* 0x000fe400000000ff */
[----:B------:R-:W-:-:S03]  /*2410*/  ISETP.GT.AND P3, PT, R3, RZ, P0 ;  /* 0x000000ff0300720c */ /* 0x000fc60000764270 */
[----:B------:R0:W-:Y:S10]  /*2420*/  @P1 STG.E.U16 desc[UR38][R10.64], R24 ;  /* 0x000000180a001986 */ /* 0x0001f4000c101526 */
[----:B------:R-:W-:Y:S05]  /*2430*/  @!P3 BRA `(.L_x_35) ;  /* 0x000000000004b947 */ /* 0x000fea0003800000 */
[----:B------:R1:W5:Y:S02]  /*2440*/  LDG.E.LTC128B.U16 R5, desc[UR38][R6.64+0x2] ;  /* 0x0000022606057981 */ /* 0x000364000c1e1520 */
.L_x_35:
[----:B------:R-:W-:Y:S05]  /*2450*/  BSYNC B1 ;  /* 0x0000000000017941 */ /* 0x000fea0003800000 */
.L_x_34:
[----:B-----5:R-:W-:Y:S01]  /*2460*/  HADD2.F32 R103, -RZ, R5.H0_H0 ;  /* 0x20000005ff677230 */ /* 0x020fe20000004100 */
[----:B------:R-:W-:Y:S01]  /*2470*/  ISETP.GT.AND P2, PT, R3, 0x8, P2 ;  /* 0x000000080300780c */ /* 0x000fe20001744270 */
[----:B------:R-:W-:Y:S01]  /*2480*/  IMAD.WIDE.U32 R20, R104, R112, R14 ;  /* 0x0000007068147225 */ /* 0x000fe200078e000e */
[----:B0-----:R-:W-:-:S03]  /*2490*/  PRMT R24, R5, 0x7610, R24 ;  /* 0x0000761005187816 */ /* 0x001fc60000000018 */
[----:B------:R-:W-:Y:S01]  /*24a0*/  FMUL R12, R103, R90 ;  /* 0x0000005a670c7220 */ /* 0x000fe20000400000 */
[----:B------:R-:W-:Y:S01]  /*24b0*/  IMAD.IADD R111, R111, 0x1, R21 ;  /* 0x000000016f6f7824 */ /* 0x000fe200078e0215 */
[----:B------:R-:W-:Y:S02]  /*24c0*/  IADD3 R108, P1, R108, R20, RZ ;  /* 0x000000146c6c7210 */ /* 0x000fe40007f3e0ff */
[----:B------:R-:W-:-:S03]  /*24d0*/  FFMA R12, R25, R23, R12 ;  /* 0x00000017190c7223 */ /* 0x000fc6000000000c */
[----:B------:R-:W-:Y:S01]  /*24e0*/  IMAD.X R13, R111, 0x1, R13, P1 ;  /* 0x000000016f0d7824 */ /* 0x000fe200008e060d */
[C---:B------:R-:W-:Y:S02]  /*24f0*/  LEA R14, P1, R108.reuse, R114, 0x1 ;  /* 0x000000726c0e7211 */ /* 0x040fe400078208ff */
[----:B------:R-:W-:Y:S02]  /*2500*/  F2FP.F16.F32.PACK_AB R12, RZ, R12 ;  /* 0x0000000cff0c723e */ /* 0x000fe400000000ff */
[----:B------:R-:W-:Y:S02]  /*2510*/  LEA.HI.X R15, R108, R115, R13, 0x1, P1 ;  /* 0x000000736c0f7211 */ /* 0x000fe400008f0c0d */
[----:B------:R-:W-:-:S05]  /*2520*/  PRMT R21, R12, 0x7610, R21 ;  /* 0x000076100c157816 */ /* 0x000fca0000000015 */
[----:B------:R0:W-:Y:S04]  /*2530*/  @P3 STG.E.U16 desc[UR38][R10.64+0x2], R21 ;  /* 0x000002150a003986 */ /* 0x0001e8000c101526 */
[----:B------:R-:W2:Y:S01]  /*2540*/  @P2 LDG.E.LTC128B.U16 R24, desc[UR38][R14.64] ;  /* 0x000000260e182981 */ /* 0x000ea2000c1e1520 */
[----:B------:R-:W-:Y:S01]  /*2550*/  IADD3 R20, P1, R8, R20, RZ ;  /* 0x0000001408147210 */ /* 0x000fe20007f3e0ff */
[----:B------:R-:W-:Y:S01]  /*2560*/  BSSY B1, `(.L_x_36) ;  /* 0x0000011000017945 */ /* 0x000fe20003800000 */
[----:B------:R-:W-:Y:S02]  /*2570*/  SHF.L.U64.HI R13, R91, 0x1, R92 ;  /* 0x000000015b0d7819 */ /* 0x000fe4000001025c */
[----:B------:R-:W-:Y:S01]  /*2580*/  ISETP.GT.AND P0, PT, R3, 0x8, P0 ;  /* 0x000000080300780c */ /* 0x000fe20000704270 */
[----:B0-----:R-:W-:Y:S01]  /*2590*/  IMAD.X R21, R9, 0x1, R111, P1 ;  /* 0x0000000109157824 */ /* 0x001fe200008e066f */
[----:B------:R-:W-:Y:S01]  /*25a0*/  LEA R12, P1, R91, R10, 0x1 ;  /* 0x0000000a5b0c7211 */ /* 0x000fe200078208ff */
[----:B------:R-:W-:-:S04]  /*25b0*/  IMAD.WIDE.U32 R20, R101, R110, R20 ;  /* 0x0000006e65147225 */ /* 0x000fc800078e0014 */
[----:B------:R-:W-:Y:S01]  /*25c0*/  IMAD.X R13, R13, 0x1, R11, P1 ;  /* 0x000000010d0d7824 */ /* 0x000fe200008e060b */
[----:B------:R-:W-:Y:S01]  /*25d0*/  LEA R8, P3, R20, R114, 0x1 ;  /* 0x0000007214087211 */ /* 0x000fe200078608ff */
[----:B------:R-:W-:-:S05]  /*25e0*/  IMAD.IADD R9, R107, 0x1, R21 ;  /* 0x000000016b097824 */ /* 0x000fca00078e0215 */
[----:B------:R-:W-:Y:S01]  /*25f0*/  LEA.HI.X R9, R20, R115, R9, 0x1, P3 ;  /* 0x0000007314097211 */ /* 0x000fe200018f0c09 */
[----:B--2---:R-:W-:-:S05]  /*2600*/  HADD2.F32 R5, -RZ, R24.H0_H0 ;  /* 0x20000018ff057230 */ /* 0x004fca0000004100 */
[----:B------:R-:W-:-:S04]  /*2610*/  FMUL R5, R5, R90 ;  /* 0x0000005a05057220 */ /* 0x000fc80000400000 */
[----:B------:R-:W-:-:S05]  /*2620*/  FFMA R5, R26, R23, R5 ;  /* 0x000000171a057223 */ /* 0x000fca0000000005 */
[----:B------:R-:W-:-:S05]  /*2630*/  F2FP.F16.F32.PACK_AB R5, RZ, R5 ;  /* 0x00000005ff05723e */ /* 0x000fca00000000ff */
[----:B------:R0:W-:Y:S01]  /*2640*/  @P2 STG.E.U16 desc[UR38][R12.64], R5 ;  /* 0x000000050c002986 */ /* 0x0001e2000c101526 */
[----:B------:R-:W-:Y:S05]  /*2650*/  @!P0 BRA `(.L_x_37) ;  /* 0x0000000000048947 */ /* 0x000fea0003800000 */
[----:B------:R2:W5:Y:S02]  /*2660*/  LDG.E.LTC128B.U16 R24, desc[UR38][R8.64+0x2] ;  /* 0x0000022608187981 */ /* 0x000564000c1e1520 */
.L_x_37:
[----:B------:R-:W-:Y:S05]  /*2670*/  BSYNC B1 ;  /* 0x0000000000017941 */ /* 0x000fea0003800000 */
.L_x_36:
[----:B0----5:R-:W-:Y:S01]  /*2680*/  HADD2.F32 R5, -RZ, R24.H0_H0 ;  /* 0x20000018ff057230 */ /* 0x021fe20000004100 */
[----:B------:R-:W-:Y:S01]  /*2690*/  ISETP.GT.AND P1, PT, R4, 0x8, PT ;  /* 0x000000080400780c */ /* 0x000fe20003f24270 */
[----:B------:R-:W-:Y:S03]  /*26a0*/  BSSY B1, `(.L_x_38) ;  /* 0x0000008000017945 */ /* 0x000fe60003800000 */
[----:B------:R-:W-:Y:S01]  /*26b0*/  FMUL R14, R5, R90 ;  /* 0x0000005a050e7220 */ /* 0x000fe20000400000 */
[----:B------:R-:W-:-:S03]  /*26c0*/  ISETP.GT.AND P2, PT, R3, RZ, P1 ;  /* 0x000000ff0300720c */ /* 0x000fc60000f44270 */
[----:B------:R-:W-:-:S05]  /*26d0*/  FFMA R14, R27, R23, R14 ;  /* 0x000000171b0e7223 */ /* 0x000fca000000000e */
[----:B------:R-:W-:-:S05]  /*26e0*/  F2FP.F16.F32.PACK_AB R14, RZ, R14 ;  /* 0x0000000eff0e723e */ /* 0x000fca00000000ff */
[----:B------:R0:W-:Y:S01]  /*26f0*/  @P0 STG.E.U16 desc[UR38][R12.64+0x2], R14 ;  /* 0x0000020e0c000986 */ /* 0x0001e2000c101526 */
[----:B------:R-:W-:Y:S05]  /*2700*/  @!P2 BRA `(.L_x_39) ;  /* 0x000000000004a947 */ /* 0x000fea0003800000 */
[----:B------:R3:W5:Y:S02]  /*2710*/  LDG.E.LTC128B.U16 R24, desc[UR38][R6.64+0x10] ;  /* 0x0000102606187981 */ /* 0x000764000c1e1520 */
.L_x_39:
[----:B------:R-:W-:Y:S05]  /*2720*/  BSYNC B1 ;  /* 0x0000000000017941 */ /* 0x000fea0003800000 */
.L_x_38:
[----:B-----5:R-:W-:Y:S01]  /*2730*/  HADD2.F32 R5, -RZ, R24.H0_H0 ;  /* 0x20000018ff057230 */ /* 0x020fe20000004100 */
        /* <DEDUP_REMOVED lines=9> */
.L_x_41:
[----:B------:R-:W-:Y:S05]  /*27d0*/  BSYNC B1 ;  /* 0x0000000000017941 */ /* 0x000fea0003800000 */
.L_x_40:
[----:B----45:R-:W-:Y:S01]  /*27e0*/  HADD2.F32 R5, -RZ, R24.H0_H0 ;  /* 0x20000018ff057230 */ /* 0x030fe20000004100 */
[----:B------:R-:W-:Y:S01]  /*27f0*/  ISETP.GT.AND P1, PT, R3, 0x8, P1 ;  /* 0x000000080300780c */ /* 0x000fe20000f24270 */
[----:B------:R-:W-:Y:S03]  /*2800*/  BSSY B1, `(.L_x_42) ;  /* 0x0000007000017945 */ /* 0x000fe60003800000 */
[----:B0-----:R-:W-:-:S04]  /*2810*/  FMUL R14, R5, R90 ;  /* 0x0000005a050e7220 */ /* 0x001fc80000400000 */
[----:B------:R-:W-:-:S05]  /*2820*/  FFMA R14, R29, R23, R14 ;  /* 0x000000171d0e7223 */ /* 0x000fca000000000e */
[----:B------:R-:W-:-:S05]  /*2830*/  F2FP.F16.F32.PACK_AB R14, RZ, R14 ;  /* 0x0000000eff0e723e */ /* 0x000fca00000000ff */
[----:B------:R0:W-:Y:S01]  /*2840*/  @P3 STG.E.U16 desc[UR38][R10.64+0x12], R14 ;  /* 0x0000120e0a003986 */ /* 0x0001e2000c101526 */
[----:B------:R-:W-:Y:S05]  /*2850*/  @!P1 BRA `(.L_x_43) ;  /* 0x0000000000049947 */ /* 0x000fea0003800000 */
[----:B------:R4:W5:Y:S02]  /*2860*/  LDG.E.LTC128B.U16 R24, desc[UR38][R8.64+0x10] ;  /* 0x0000102608187981 */ /* 0x000964000c1e1520 */
.L_x_43:
[----:B------:R-:W-:Y:S05]  /*2870*/  BSYNC B1 ;  /* 0x0000000000017941 */ /* 0x000fea0003800000 */
.L_x_42:
[----:B-----5:R-:W-:Y:S01]  /*2880*/  HADD2.F32 R5, -RZ, R24.H0_H0 ;  /* 0x20000018ff057230 */ /* 0x020fe20000004100 */
[----:B------:R-:W-:Y:S01]  /*2890*/  ISETP.GT.AND P0, PT, R3, 0x8, P0 ;  /* 0x000000080300780c */ /* 0x000fe20000704270 */
[----:B------:R-:W-:Y:S03]  /*28a0*/  BSSY B1, `(.L_x_44) ;  /* 0x0000007000017945 */ /* 0x000fe60003800000 */
[----:B------:R-:W-:-:S04]  /*28b0*/  FMUL R5, R5, R90 ;  /* 0x0000005a05057220 */ /* 0x000fc80000400000 */
[----:B------:R-:W-:-:S05]  /*28c0*/  FFMA R5, R30, R23, R5 ;  /* 0x000000171e057223 */ /* 0x000fca0000000005 */
[----:B------:R-:W-:-:S05]  /*28d0*/  F2FP.F16.F32.PACK_AB R5, RZ, R5 ;  /* 0x00000005ff05723e */ /* 0x000fca00000000ff */
[----:B------:R0:W-:Y:S01]  /*28e0*/  @P1 STG.E.U16 desc[UR38][R12.64+0x10], R5 ;  /* 0x000010050c001986 */ /* 0x0001e2000c101526 */
[----:B------:R-:W-:Y:S05]  /*28f0*/  @!P0 BRA `(.L_x_45) ;  /* 0x0000000000048947 */ /* 0x000fea0003800000 */
[----:B------:R0:W5:Y:S02]  /*2900*/  LDG.E.LTC128B.U16 R24, desc[UR38][R8.64+0x12] ;  /* 0x0000122608187981 */ /* 0x000164000c1e1520 */
.L_x_45:
[----:B------:R-:W-:Y:S05]  /*2910*/  BSYNC B1 ;  /* 0x0000000000017941 */ /* 0x000fea0003800000 */
.L_x_44:
        /* <DEDUP_REMOVED lines=10> */
.L_x_47:
[----:B------:R-:W-:Y:S05]  /*29c0*/  BSYNC B1 ;  /* 0x0000000000017941 */ /* 0x000fea0003800000 */
.L_x_46:
        /* <DEDUP_REMOVED lines=10> */
.L_x_49:
[----:B------:R-:W-:Y:S05]  /*2a70*/  BSYNC B1 ;  /* 0x0000000000017941 */ /* 0x000fea0003800000 */
.L_x_48:
[----:B0----5:R-:W-:Y:S01]  /*2a80*/  HADD2.F32 R5, -RZ, R24.H0_H0 ;  /* 0x20000018ff057230 */ /* 0x021fe20000004100 */
        /* <DEDUP_REMOVED lines=8> */
.L_x_51:
[----:B------:R-:W-:Y:S05]  /*2b10*/  BSYNC B1 ;  /* 0x0000000000017941 */ /* 0x000fea0003800000 */
.L_x_50:
        /* <DEDUP_REMOVED lines=9> */
.L_x_53:
[----:B------:R-:W-:Y:S05]  /*2bb0*/  BSYNC B1 ;  /* 0x0000000000017941 */ /* 0x000fea0003800000 */
.L_x_52:
        /* <DEDUP_REMOVED lines=10> */
.L_x_55:
[----:B------:R-:W-:Y:S05]  /*2c60*/  BSYNC B1 ;  /* 0x0000000000017941 */ /* 0x000fea0003800000 */
.L_x_54:
        /* <DEDUP_REMOVED lines=10> */
.L_x_57:
[----:B------:R-:W-:Y:S05]  /*2d10*/  BSYNC B1 ;  /* 0x0000000000017941 */ /* 0x000fea0003800000 */
.L_x_56:
        /* <DEDUP_REMOVED lines=9> */
.L_x_59:
[----:B------:R-:W-:Y:S05]  /*2db0*/  BSYNC B1 ;  /* 0x0000000000017941 */ /* 0x000fea0003800000 */
.L_x_58:
        /* <DEDUP_REMOVED lines=9> */
.L_x_61:
[----:B------:R-:W-:Y:S05]  /*2e50*/  BSYNC B1 ;  /* 0x0000000000017941 */ /* 0x000fea0003800000 */
.L_x_60:
        /* <DEDUP_REMOVED lines=10> */
.L_x_63:
[----:B------:R-:W-:Y:S05]  /*2f00*/  BSYNC B1 ;  /* 0x0000000000017941 */ /* 0x000fea0003800000 */
.L_x_62:
        /* <DEDUP_REMOVED lines=10> */
.L_x_65:
[----:B------:R-:W-:Y:S05]  /*2fb0*/  BSYNC B1 ;  /* 0x0000000000017941 */ /* 0x000fea0003800000 */
.L_x_64:
        /* <DEDUP_REMOVED lines=9> */
.L_x_67:
[----:B------:R-:W-:Y:S05]  /*3050*/  BSYNC B1 ;  /* 0x0000000000017941 */ /* 0x000fea0003800000 */
.L_x_66:
        /* <DEDUP_REMOVED lines=9> */
.L_x_69:
[----:B------:R-:W-:Y:S05]  /*30f0*/  BSYNC B1 ;  /* 0x0000000000017941 */ /* 0x000fea0003800000 */
.L_x_68:
        /* <DEDUP_REMOVED lines=10> */
.L_x_71:
[----:B------:R-:W-:Y:S05]  /*31a0*/  BSYNC B1 ;  /* 0x0000000000017941 */ /* 0x000fea0003800000 */
.L_x_70:
        /* <DEDUP_REMOVED lines=10> */
.L_x_73:
[----:B------:R-:W-:Y:S05]  /*3250*/  BSYNC B1 ;  /* 0x0000000000017941 */ /* 0x000fea0003800000 */
.L_x_72:
        /* <DEDUP_REMOVED lines=9> */
.L_x_75:
[----:B------:R-:W-:Y:S05]  /*32f0*/  BSYNC B1 ;  /* 0x0000000000017941 */ /* 0x000fea0003800000 */
.L_x_74:
        /* <DEDUP_REMOVED lines=9> */
.L_x_77:
[----:B------:R-:W-:Y:S05]  /*3390*/  BSYNC B1 ;  /* 0x0000000000017941 */ /* 0x000fea0003800000 */
.L_x_76:
        /* <DEDUP_REMOVED lines=10> */
.L_x_79:
[----:B------:R-:W-:Y:S05]  /*3440*/  BSYNC B1 ;  /* 0x0000000000017941 */ /* 0x000fea0003800000 */
.L_x_78:
        /* <DEDUP_REMOVED lines=10> */
.L_x_81:
[----:B------:R-:W-:Y:S05]  /*34f0*/  BSYNC B1 ;  /* 0x0000000000017941 */ /* 0x000fea0003800000 */
.L_x_80:
        /* <DEDUP_REMOVED lines=9> */
.L_x_83:
[----:B------:R-:W-:Y:S05]  /*3590*/  BSYNC B1 ;  /* 0x0000000000017941 */ /* 0x000fea0003800000 */
.L_x_82:
        /* <DEDUP_REMOVED lines=9> */
.L_x_85:
[----:B------:R-:W-:Y:S05]  /*3630*/  BSYNC B1 ;  /* 0x0000000000017941 */ /* 0x000fea0003800000 */
.L_x_84:
        /* <DEDUP_REMOVED lines=10> */
.L_x_87:
[----:B------:R-:W-:Y:S05]  /*36e0*/  BSYNC B1 ;  /* 0x0000000000017941 */ /* 0x000fea0003800000 */
.L_x_86:
        /* <DEDUP_REMOVED lines=10> */
.L_x_89:
[----:B------:R-:W-:Y:S05]  /*3790*/  BSYNC B1 ;  /* 0x0000000000017941 */ /* 0x000fea0003800000 */
.L_x_88:
        /* <DEDUP_REMOVED lines=9> */
.L_x_91:
[----:B------:R-:W-:Y:S05]  /*3830*/  BSYNC B1 ;  /* 0x0000000000017941 */ /* 0x000fea0003800000 */
.L_x_90:
        /* <DEDUP_REMOVED lines=9> */
.L_x_93:
[----:B------:R-:W-:Y:S05]  /*38d0*/  BSYNC B1 ;  /* 0x0000000000017941 */ /* 0x000fea0003800000 */
.L_x_92:
        /* <DEDUP_REMOVED lines=10> */
.L_x_95:
[----:B------:R-:W-:Y:S05]  /*3980*/  BSYNC B1 ;  /* 0x0000000000017941 */ /* 0x000fea0003800000 */
.L_x_94:
        /* <DEDUP_REMOVED lines=10> */
.L_x_97:
[----:B------:R-:W-:Y:S05]  /*3a30*/  BSYNC B1 ;  /* 0x0000000000017941 */ /* 0x000fea0003800000 */
.L_x_96:
        /* <DEDUP_REMOVED lines=9> */
.L_x_99:
[----:B------:R-:W-:Y:S05]  /*3ad0*/  BSYNC B1 ;  /* 0x0000000000017941 */ /* 0x000fea0003800000 */
.L_x_98:
        /* <DEDUP_REMOVED lines=9> */
.L_x_101:
[----:B------:R-:W-:Y:S05]  /*3b70*/  BSYNC B1 ;  /* 0x0000000000017941 */ /* 0x000fea0003800000 */
.L_x_100:
        /* <DEDUP_REMOVED lines=10> */
.L_x_103:
[----:B------:R-:W-:Y:S05]  /*3c20*/  BSYNC B1 ;  /* 0x0000000000017941 */ /* 0x000fea0003800000 */
.L_x_102:
        /* <DEDUP_REMOVED lines=10> */
.L_x_105:
[----:B------:R-:W-:Y:S05]  /*3cd0*/  BSYNC B1 ;  /* 0x0000000000017941 */ /* 0x000fea0003800000 */
.L_x_104:
        /* <DEDUP_REMOVED lines=9> */
.L_x_107:
[----:B------:R-:W-:Y:S05]  /*3d70*/  BSYNC B1 ;  /* 0x0000000000017941 */ /* 0x000fea0003800000 */
.L_x_106:
        /* <DEDUP_REMOVED lines=9> */
.L_x_109:
[----:B------:R-:W-:Y:S05]  /*3e10*/  BSYNC B1 ;  /* 0x0000000000017941 */ /* 0x000fea0003800000 */
.L_x_108:
        /* <DEDUP_REMOVED lines=10> */
.L_x_111:
[----:B------:R-:W-:Y:S05]  /*3ec0*/  BSYNC B1 ;  /* 0x0000000000017941 */ /* 0x000fea0003800000 */
.L_x_110:
        /* <DEDUP_REMOVED lines=10> */
.L_x_113:
[----:B------:R-:W-:Y:S05]  /*3f70*/  BSYNC B1 ;  /* 0x0000000000017941 */ /* 0x000fea0003800000 */
.L_x_112:
        /* <DEDUP_REMOVED lines=9> */
.L_x_115:
[----:B------:R-:W-:Y:S05]  /*4010*/  BSYNC B1 ;  /* 0x0000000000017941 */ /* 0x000fea0003800000 */
.L_x_114:
        /* <DEDUP_REMOVED lines=9> */
.L_x_117:
[----:B------:R-:W-:Y:S05]  /*40b0*/  BSYNC B1 ;  /* 0x0000000000017941 */ /* 0x000fea0003800000 */
.L_x_116:
        /* <DEDUP_REMOVED lines=10> */
.L_x_119:
[----:B------:R-:W-:Y:S05]  /*4160*/  BSYNC B1 ;  /* 0x0000000000017941 */ /* 0x000fea0003800000 */
.L_x_118:
        /* <DEDUP_REMOVED lines=10> */
.L_x_121:
[----:B------:R-:W-:Y:S05]  /*4210*/  BSYNC B1 ;  /* 0x0000000000017941 */ /* 0x000fea0003800000 */
.L_x_120:
        /* <DEDUP_REMOVED lines=9> */
.L_x_123:
[----:B------:R-:W-:Y:S05]  /*42b0*/  BSYNC B1 ;  /* 0x0000000000017941 */ /* 0x000fea0003800000 */
.L_x_122:
        /* <DEDUP_REMOVED lines=9> */
.L_x_125:
[----:B------:R-:W-:Y:S05]  /*4350*/  BSYNC B1 ;  /* 0x0000000000017941 */ /* 0x000fea0003800000 */
.L_x_124:
        /* <DEDUP_REMOVED lines=10> */
.L_x_127:
[----:B------:R-:W-:Y:S05]  /*4400*/  BSYNC B1 ;  /* 0x0000000000017941 */ /* 0x000fea0003800000 */
.L_x_126:
        /* <DEDUP_REMOVED lines=10> */
.L_x_129:
[----:B------:R-:W-:Y:S05]  /*44b0*/  BSYNC B1 ;  /* 0x0000000000017941 */ /* 0x000fea0003800000 */
.L_x_128:
        /* <DEDUP_REMOVED lines=9> */
.L_x_131:
[----:B------:R-:W-:Y:S05]  /*4550*/  BSYNC B1 ;  /* 0x0000000000017941 */ /* 0x000fea0003800000 */
.L_x_130:
        /* <DEDUP_REMOVED lines=9> */
.L_x_133:
[----:B------:R-:W-:Y:S05]  /*45f0*/  BSYNC B1 ;  /* 0x0000000000017941 */ /* 0x000fea0003800000 */
.L_x_132:
        /* <DEDUP_REMOVED lines=10> */
.L_x_135:
[----:B------:R-:W-:Y:S05]  /*46a0*/  BSYNC B1 ;  /* 0x0000000000017941 */ /* 0x000fea0003800000 */
.L_x_134:
        /* <DEDUP_REMOVED lines=10> */
.L_x_137:
[----:B------:R-:W-:Y:S05]  /*4750*/  BSYNC B1 ;  /* 0x0000000000017941 */ /* 0x000fea0003800000 */
.L_x_136:
        /* <DEDUP_REMOVED lines=9> */
.L_x_139:
[----:B------:R-:W-:Y:S05]  /*47f0*/  BSYNC B1 ;  /* 0x0000000000017941 */ /* 0x000fea0003800000 */
.L_x_138:
        /* <DEDUP_REMOVED lines=9> */
.L_x_141:
[----:B------:R-:W-:Y:S05]  /*4890*/  BSYNC B1 ;  /* 0x0000000000017941 */ /* 0x000fea0003800000 */
.L_x_140:
        /* <DEDUP_REMOVED lines=10> */
.L_x_143:
[----:B------:R-:W-:Y:S05]  /*4940*/  BSYNC B1 ;  /* 0x0000000000017941 */ /* 0x000fea0003800000 */
.L_x_142:
        /* <DEDUP_REMOVED lines=10> */
.L_x_145:
[----:B------:R-:W-:Y:S05]  /*49f0*/  BSYNC B1 ;  /* 0x0000000000017941 */ /* 0x000fea0003800000 */
.L_x_144:
        /* <DEDUP_REMOVED lines=9> */
.L_x_147:
[----:B------:R-:W-:Y:S05]  /*4a90*/  BSYNC B1 ;  /* 0x0000000000017941 */ /* 0x000fea0003800000 */
.L_x_146:
        /* <DEDUP_REMOVED lines=9> */
.L_x_149:
[----:B------:R-:W-:Y:S05]  /*4b30*/  BSYNC B1 ;  /* 0x0000000000017941 */ /* 0x000fea0003800000 */
.L_x_148:
        /* <DEDUP_REMOVED lines=10> */
.L_x_151:
[----:B------:R-:W-:Y:S05]  /*4be0*/  BSYNC B1 ;  /* 0x0000000000017941 */ /* 0x000fea0003800000 */
.L_x_150:
[----:B-----5:R-:W-:Y:S01]  /*4bf0*/  HADD2.F32 R5, -RZ, R24.H0_H0 ;  /* 0x20000018ff057230 */ /* 0x020fe20000004100 */
[----:B------:R-:W-:Y:S01]  /*4c00*/  ISETP.GT.AND P0, PT, R4, 0x79, PT ;  /* 0x000000790400780c */ /* 0x000fe20003f04270 */
[----:B------:R-:W-:Y:S01]  /*4c10*/  @P2 IMAD.MOV.U32 R4, RZ, RZ, R10 ;  /* 0x000000ffff042224 */ /* 0x000fe200078e000a */
[----:B------:R-:W-:Y:S02]  /*4c20*/  BSSY B1, `(.L_x_152) ;  /* 0x000000a000017945 */ /* 0x000fe40003800000 */
[----:B------:R-:W-:Y:S01]  /*4c30*/  FMUL R5, R5, R90 ;  /* 0x0000005a05057220 */ /* 0x000fe20000400000 */
[----:B------:R-:W-:-:S03]  /*4c40*/  ISETP.GT.AND P3, PT, R3, RZ, P0 ;  /* 0x000000ff0300720c */ /* 0x000fc60000764270 */
[----:B------:R-:W-:-:S05]  /*4c50*/  FFMA R5, R84, R23, R5 ;  /* 0x0000001754057223 */ /* 0x000fca0000000005 */
[----:B------:R-:W-:-:S04]  /*4c60*/  F2FP.F16.F32.PACK_AB R5, RZ, R5 ;  /* 0x00000005ff05723e */ /* 0x000fc800000000ff */
[----:B0-----:R-:W-:Y:S01]  /*4c70*/  PRMT R14, R5, 0x7610, R14 ;  /* 0x00007610050e7816 */ /* 0x001fe2000000000e */
[----:B------:R-:W-:-:S05]  /*4c80*/  @P2 IMAD.MOV.U32 R5, RZ, RZ, R11 ;  /* 0x000000ffff052224 */ /* 0x000fca00078e000b */
[----:B------:R0:W-:Y:S01]  /*4c90*/  @P2 STG.E.U16 desc[UR38][R4.64+0xf0], R14 ;  /* 0x0000f00e04002986 */ /* 0x0001e2000c101526 */
[----:B------:R-:W-:Y:S05]  /*4ca0*/  @!P3 BRA `(.L_x_153) ;  /* 0x000000000004b947 */ /* 0x000fea0003800000 */
[----:B------:R0:W5:Y:S02]  /*4cb0*/  LDG.E.LTC128B.U16 R24, desc[UR38][R6.64+0xf2] ;  /* 0x0000f22606187981 */ /* 0x000164000c1e1520 */
.L_x_153:
[----:B------:R-:W-:Y:S05]  /*4cc0*/  BSYNC B1 ;  /* 0x0000000000017941 */ /* 0x000fea0003800000 */
.L_x_152:
        /* <DEDUP_REMOVED lines=9> */
.L_x_155:
[----:B------:R-:W-:Y:S05]  /*4d60*/  BSYNC B1 ;  /* 0x0000000000017941 */ /* 0x000fea0003800000 */
.L_x_154:
[----:B-----5:R-:W-:Y:S01]  /*4d70*/  HADD2.F32 R5, -RZ, R24.H0_H0 ;  /* 0x20000018ff057230 */ /* 0x020fe20000004100 */
[----:B------:R-:W-:Y:S01]  /*4d80*/  ISETP.GT.AND P0, PT, R3, 0x8, P0 ;  /* 0x000000080300780c */ /* 0x000fe20000704270 */
[----:B0-----:R-:W-:Y:S01]  /*4d90*/  @P1 IMAD.MOV.U32 R4, RZ, RZ, R12 ;  /* 0x000000ffff041224 */ /* 0x001fe200078e000c */
[----:B------:R-:W-:Y:S02]  /*4da0*/  BSSY B1, `(.L_x_156) ;  /* 0x0000009000017945 */ /* 0x000fe40003800000 */
[----:B------:R-:W-:-:S04]  /*4db0*/  FMUL R5, R5, R90 ;  /* 0x0000005a05057220 */ /* 0x000fc80000400000 */
[----:B------:R-:W-:-:S05]  /*4dc0*/  FFMA R5, R86, R23, R5 ;  /* 0x0000001756057223 */ /* 0x000fca0000000005 */
[----:B------:R-:W-:-:S04]  /*4dd0*/  F2FP.F16.F32.PACK_AB R5, RZ, R5 ;  /* 0x00000005ff05723e */ /* 0x000fc800000000ff */
[----:B-1-3--:R-:W-:Y:S01]  /*4de0*/  PRMT R6, R5, 0x7610, R6 ;  /* 0x0000761005067816 */ /* 0x00afe20000000006 */
[----:B------:R-:W-:-:S05]  /*4df0*/  @P1 IMAD.MOV.U32 R5, RZ, RZ, R13 ;  /* 0x000000ffff051224 */ /* 0x000fca00078e000d */
[----:B------:R0:W-:Y:S01]  /*4e00*/  @P1 STG.E.U16 desc[UR38][R4.64+0xf0], R6 ;  /* 0x0000f00604001986 */ /* 0x0001e2000c101526 */
[----:B------:R-:W-:Y:S05]  /*4e10*/  @!P0 BRA `(.L_x_157) ;  /* 0x0000000000048947 */ /* 0x000fea0003800000 */
[----:B------:R1:W5:Y:S02]  /*4e20*/  LDG.E.LTC128B.U16 R24, desc[UR38][R8.64+0xf2] ;  /* 0x0000f22608187981 */ /* 0x000364000c1e1520 */
.L_x_157:
[----:B------:R-:W-:Y:S05]  /*4e30*/  BSYNC B1 ;  /* 0x0000000000017941 */ /* 0x000fea0003800000 */
.L_x_156:
[----:B------:R-:W-:Y:S05]  /*4e40*/  @!P0 BRA `(.L_x_158) ;  /* 0x0000001000e88947 */ /* 0x000fea0003800000 */
[----:B-----5:R-:W-:-:S05]  /*4e50*/  HADD2.F32 R3, -RZ, R24.H0_H0 ;  /* 0x20000018ff037230 */ /* 0x020fca0000004100 */
[----:B0-----:R-:W-:-:S04]  /*4e60*/  FMUL R4, R3, R90 ;  /* 0x0000005a03047220 */ /* 0x001fc80000400000 */
[----:B------:R-:W-:-:S05]  /*4e70*/  FFMA R4, R87, R23, R4 ;  /* 0x0000001757047223 */ /* 0x000fca0000000004 */
[----:B------:R-:W-:-:S05]  /*4e80*/  F2FP.F16.F32.PACK_AB R4, RZ, R4 ;  /* 0x00000004ff04723e */ /* 0x000fca00000000ff */
[----:B------:R3:W-:Y:S01]  /*4e90*/  STG.E.U16 desc[UR38][R12.64+0xf2], R4 ;  /* 0x0000f2040c007986 */ /* 0x0007e2000c101526 */
[----:B------:R-:W-:Y:S05]  /*4ea0*/  BRA `(.L_x_158) ;  /* 0x0000001000d07947 */ /* 0x000fea0003800000 */
.L_x_33:
[----:B------:R-:W-:Y:S01]  /*4eb0*/  ISETP.GT.AND P3, PT, R4, 0x1, PT ;  /* 0x000000010400780c */ /* 0x000fe20003f64270 */
[----:B------:R-:W-:Y:S01]  /*4ec0*/  ULDC.64 UR4, c[0x0][0x5c0] ;  /* 0x0001700000047ab9 */ /* 0x000fe20000000a00 */
[-C--:B------:R-:W-:Y:S01]  /*4ed0*/  FMUL R24, R24, R23.reuse ;  /* 0x0000001718187220 */ /* 0x080fe20000400000 */
[----:B------:R-:W-:Y:S01]  /*4ee0*/  LEA R6, P4, R106, UR4, 0x1 ;  /* 0x000000046a067c11 */ /* 0x000fe2000f8808ff */
[-C--:B------:R-:W-:Y:S01]  /*4ef0*/  FMUL R25, R25, R23.reuse ;  /* 0x0000001719197220 */ /* 0x080fe20000400000 */
[----:B------:R-:W-:Y:S01]  /*4f00*/  ISETP.GT.AND P0, PT, R3, RZ, P3 ;  /* 0x000000ff0300720c */ /* 0x000fe20001f04270 */
[-C--:B------:R-:W-:Y:S01]  /*4f10*/  FMUL R26, R26, R23.reuse ;  /* 0x000000171a1a7220 */ /* 0x080fe20000400000 */
[----:B------:R-:W-:Y:S01]  /*4f20*/  F2FP.F16.F32.PACK_AB R24, RZ, R24 ;  /* 0x00000018ff18723e */ /* 0x000fe200000000ff */
[-C--:B------:R-:W-:Y:S01]  /*4f30*/  FMUL R27, R27, R23.reuse ;  /* 0x000000171b1b7220 */ /* 0x080fe20000400000 */
[----:B------:R-:W-:Y:S01]  /*4f40*/  LEA.HI.X R7, R106, UR5, R103, 0x1, P4 ;  /* 0x000000056a077c11 */ /* 0x000fe2000a0f0c67 */
[----:B------:R-:W-:Y:S01]  /*4f50*/  FMUL R28, R28, R23 ;  /* 0x000000171c1c7220 */ /* 0x000fe20000400000 */
[----:B------:R-:W-:Y:S01]  /*4f60*/  F2FP.F16.F32.PACK_AB R25, RZ, R25 ;  /* 0x00000019ff19723e */ /* 0x000fe200000000ff */
[-C--:B------:R-:W-:Y:S01]  /*4f70*/  FMUL R29, R29, R23.reuse ;  /* 0x000000171d1d7220 */ /* 0x080fe20000400000 */
[----:B------:R-:W-:Y:S01]  /*4f80*/  ISETP.GT.AND P2, PT, R3, 0x8, P2 ;  /* 0x000000080300780c */ /* 0x000fe20001744270 */
[----:B------:R-:W-:Y:S01]  /*4f90*/  @P1 STG.E.U16 desc[UR38][R6.64], R24 ;  /* 0x0000001806001986 */ /* 0x000fe2000c101526 */
[----:B------:R-:W-:Y:S01]  /*4fa0*/  ISETP.GT.AND P1, PT, R4, 0x8, PT ;  /* 0x000000080400780c */ /* 0x000fe20003f24270 */
[-C--:B------:R-:W-:Y:S01]  /*4fb0*/  FMUL R30, R30, R23.reuse ;  /* 0x000000171e1e7220 */ /* 0x080fe20000400000 */
[C---:B------:R-:W-:Y:S01]  /*4fc0*/  SHF.L.U64.HI R5, R91.reuse, 0x1, R92 ;  /* 0x000000015b057819 */ /* 0x040fe2000001025c */
[----:B------:R-:W-:Y:S01]  /*4fd0*/  @P0 STG.E.U16 desc[UR38][R6.64+0x2], R25 ;  /* 0x0000021906000986 */ /* 0x000fe2000c101526 */
[----:B------:R-:W-:Y:S01]  /*4fe0*/  LEA R8, P5, R91, R6, 0x1 ;  /* 0x000000065b087211 */ /* 0x000fe200078a08ff */
[-C--:B------:R-:W-:Y:S01]  /*4ff0*/  FMUL R31, R31, R23.reuse ;  /* 0x000000171f1f7220 */ /* 0x080fe20000400000 */
[----:B------:R-:W-:Y:S01]  /*5000*/  ISETP.GT.AND P3, PT, R3, 0x8, P3 ;  /* 0x000000080300780c */ /* 0x000fe20001f64270 */
[-C--:B------:R-:W-:Y:S01]  /*5010*/  FMUL R32, R32, R23.reuse ;  /* 0x0000001720207220 */ /* 0x080fe20000400000 */
[----:B------:R-:W-:Y:S01]  /*5020*/  ISETP.GT.AND P0, PT, R4, 0x9, PT ;  /* 0x000000090400780c */ /* 0x000fe20003f04270 */
[----:B------:R-:W-:Y:S01]  /*5030*/  IMAD.X R9, R5, 0x1, R7, P5 ;  /* 0x0000000105097824 */ /* 0x000fe200028e0607 */
[----:B------:R-:W-:Y:S01]  /*5040*/  ISETP.GT.AND P4, PT, R3, RZ, P1 ;  /* 0x000000ff0300720c */ /* 0x000fe20000f84270 */
[-C--:B------:R-:W-:Y:S01]  /*5050*/  FMUL R33, R33, R23.reuse ;  /* 0x0000001721217220 */ /* 0x080fe20000400000 */
[----:B------:R-:W-:Y:S01]  /*5060*/  F2FP.F16.F32.PACK_AB R26, RZ, R26 ;  /* 0x0000001aff1a723e */ /* 0x000fe200000000ff */
[-C--:B------:R-:W-:Y:S01]  /*5070*/  FMUL R34, R34, R23.reuse ;  /* 0x0000001722227220 */ /* 0x080fe20000400000 */
[----:B------:R-:W-:Y:S01]  /*5080*/  ISETP.GT.AND P5, PT, R3, RZ, P0 ;  /* 0x000000ff0300720c */ /* 0x000fe200007a4270 */
[----:B------:R-:W-:Y:S01]  /*5090*/  FMUL R35, R35, R23 ;  /* 0x0000001723237220 */ /* 0x000fe20000400000 */
[----:B------:R-:W-:Y:S01]  /*50a0*/  F2FP.F16.F32.PACK_AB R27, RZ, R27 ;  /* 0x0000001bff1b723e */ /* 0x000fe200000000ff */
[----:B------:R-:W-:Y:S01]  /*50b0*/  @P2 STG.E.U16 desc[UR38][R8.64], R26 ;  /* 0x0000001a08002986 */ /* 0x000fe2000c101526 */
[----:B------:R-:W-:Y:S01]  /*50c0*/  F2FP.F16.F32.PACK_AB R28, RZ, R28 ;  /* 0x0000001cff1c723e */ /* 0x000fe200000000ff */
[-C--:B------:R-:W-:Y:S01]  /*50d0*/  FMUL R36, R36, R23.reuse ;  /* 0x0000001724247220 */ /* 0x080fe20000400000 */
[----:B------:R-:W-:Y:S01]  /*50e0*/  ISETP.GT.AND P2, PT, R3, 0x8, P1 ;  /* 0x000000080300780c */ /* 0x000fe20000f44270 */
[----:B------:R-:W-:Y:S01]  /*50f0*/  @P3 STG.E.U16 desc[UR38][R8.64+0x2], R27 ;  /* 0x0000021b08003986 */ /* 0x000fe2000c101526 */
[----:B------:R-:W-:Y:S01]  /*5100*/  ISETP.GT.AND P1, PT, R4, 0x10, PT ;  /* 0x000000100400780c */ /* 0x000fe20003f24270 */
[----:B------:R-:W-:Y:S01]  /*5110*/  FMUL R37, R37, R23 ;  /* 0x0000001725257220 */ /* 0x000fe20000400000 */
[----:B------:R-:W-:Y:S01]  /*5120*/  F2FP.F16.F32.PACK_AB R29, RZ, R29 ;  /* 0x0000001dff1d723e */ /* 0x000fe200000000ff */
[----:B------:R-:W-:Y:S01]  /*5130*/  @P4 STG.E.U16 desc[UR38][R6.64+0x10], R28 ;  /* 0x0000101c06004986 */ /* 0x000fe2000c101526 */
[C---:B------:R-:W-:Y:S01]  /*5140*/  ISETP.GT.AND P3, PT, R3.reuse, 0x8, P0 ;  /* 0x000000080300780c */ /* 0x040fe20000764270 */
[-C--:B------:R-:W-:Y:S01]  /*5150*/  FMUL R38, R38, R23.reuse ;  /* 0x0000001726267220 */ /* 0x080fe20000400000 */
[----:B------:R-:W-:Y:S01]  /*5160*/  ISETP.GT.AND P0, PT, R4, 0x11, PT ;  /* 0x000000110400780c */ /* 0x000fe20003f04270 */
[----:B------:R-:W-:Y:S01]  /*5170*/  @P5 STG.E.U16 desc[UR38][R6.64+0x12], R29 ;  /* 0x0000121d06005986 */ /* 0x000fe2000c101526 */
        /* <DEDUP_REMOVED lines=161> */
[----:B------:R-:W-:Y:S01]  /*5b90*/  FMUL R87, R87, R23 ;  /* 0x0000001757577220 */ /* 0x000fe20000400000 */
[----:B------:R-:W-:-:S02]  /*5ba0*/  F2FP.F16.F32.PACK_AB R62, RZ, R62 ;  /* 0x0000003eff3e723e */ /* 0x000fc400000000ff */
[C---:B------:R-:W-:Y:S02]  /*5bb0*/  ISETP.GT.AND P5, PT, R3.reuse, RZ, P0 ;  /* 0x000000ff0300720c */ /* 0x040fe400007a4270 */
[----:B------:R-:W-:Y:S01]  /*5bc0*/  F2FP.F16.F32.PACK_AB R63, RZ, R63 ;  /* 0x0000003fff3f723e */ /* 0x000fe200000000ff */
[----:B------:R-:W-:Y:S01]  /*5bd0*/  @P2 STG.E.U16 desc[UR38][R8.64+0x90], R62 ;  /* 0x0000903e08002986 */ /* 0x000fe2000c101526 */
[----:B------:R-:W-:Y:S02]  /*5be0*/  F2FP.F16.F32.PACK_AB R64, RZ, R64 ;  /* 0x00000040ff40723e */ /* 0x000fe400000000ff */
[C---:B------:R-:W-:Y:S01]  /*5bf0*/  ISETP.GT.AND P2, PT, R3.reuse, 0x8, P1 ;  /* 0x000000080300780c */ /* 0x040fe20000f44270 */
[----:B------:R-:W-:Y:S01]  /*5c00*/  @P3 STG.E.U16 desc[UR38][R8.64+0x92], R63 ;  /* 0x0000923f08003986 */ /* 0x000fe2000c101526 */
[----:B------:R-:W-:Y:S02]  /*5c10*/  ISETP.GT.AND P1, PT, R4, 0x58, PT ;  /* 0x000000580400780c */ /* 0x000fe40003f24270 */
[----:B------:R-:W-:Y:S01]  /*5c20*/  F2FP.F16.F32.PACK_AB R65, RZ, R65 ;  /* 0x00000041ff41723e */ /* 0x000fe200000000ff */
[----:B------:R-:W-:Y:S01]  /*5c30*/  @P4 STG.E.U16 desc[UR38][R6.64+0xa0], R64 ;  /* 0x0000a04006004986 */ /* 0x000fe2000c101526 */
[----:B------:R-:W-:-:S02]  /*5c40*/  ISETP.GT.AND P3, PT, R3, 0x8, P0 ;  /* 0x000000080300780c */ /* 0x000fc40000764270 */
[----:B------:R-:W-:Y:S01]  /*5c50*/  ISETP.GT.AND P0, PT, R4, 0x59, PT ;  /* 0x000000590400780c */ /* 0x000fe20003f04270 */
[----:B------:R-:W-:Y:S01]  /*5c60*/  @P5 STG.E.U16 desc[UR38][R6.64+0xa2], R65 ;  /* 0x0000a24106005986 */ /* 0x000fe2000c101526 */
[C---:B------:R-:W-:Y:S02]  /*5c70*/  ISETP.GT.AND P4, PT, R3.reuse, RZ, P1 ;  /* 0x000000ff0300720c */ /* 0x040fe40000f84270 */
[----:B------:R-:W-:Y:S02]  /*5c80*/  F2FP.F16.F32.PACK_AB R66, RZ, R66 ;  /* 0x00000042ff42723e */ /* 0x000fe400000000ff */
[----:B------:R-:W-:Y:S02]  /*5c90*/  ISETP.GT.AND P5, PT, R3, RZ, P0 ;  /* 0x000000ff0300720c */ /* 0x000fe400007a4270 */
[----:B------:R-:W-:Y:S01]  /*5ca0*/  F2FP.F16.F32.PACK_AB R67, RZ, R67 ;  /* 0x00000043ff43723e */ /* 0x000fe200000000ff */
[----:B------:R-:W-:Y:S01]  /*5cb0*/  @P2 STG.E.U16 desc[UR38][R8.64+0xa0], R66 ;  /* 0x0000a04208002986 */ /* 0x000fe2000c101526 */
[----:B------:R-:W-:-:S02]  /*5cc0*/  F2FP.F16.F32.PACK_AB R68, RZ, R68 ;  /* 0x00000044ff44723e */ /* 0x000fc400000000ff */
[C---:B------:R-:W-:Y:S01]  /*5cd0*/  ISETP.GT.AND P2, PT, R3.reuse, 0x8, P1 ;  /* 0x000000080300780c */ /* 0x040fe20000f44270 */
[----:B------:R-:W-:Y:S01]  /*5ce0*/  @P3 STG.E.U16 desc[UR38][R8.64+0xa2], R67 ;  /* 0x0000a24308003986 */ /* 0x000fe2000c101526 */
[C---:B------:R-:W-:Y:S02]  /*5cf0*/  ISETP.GT.AND P1, PT, R4.reuse, 0x60, PT ;  /* 0x000000600400780c */ /* 0x040fe40003f24270 */
[----:B------:R-:W-:Y:S01]  /*5d00*/  F2FP.F16.F32.PACK_AB R69, RZ, R69 ;  /* 0x00000045ff45723e */ /* 0x000fe200000000ff */
[----:B------:R-:W-:Y:S01]  /*5d10*/  @P4 STG.E.U16 desc[UR38][R6.64+0xb0], R68 ;  /* 0x0000b04406004986 */ /* 0x000fe2000c101526 */
[C---:B------:R-:W-:Y:S02]  /*5d20*/  ISETP.GT.AND P3, PT, R3.reuse, 0x8, P0 ;  /* 0x000000080300780c */ /* 0x040fe40000764270 */
[----:B------:R-:W-:Y:S01]  /*5d30*/  ISETP.GT.AND P0, PT, R4, 0x61, PT ;  /* 0x000000610400780c */ /* 0x000fe20003f04270 */
[----:B------:R-:W-:Y:S01]  /*5d40*/  @P5 STG.E.U16 desc[UR38][R6.64+0xb2], R69 ;  /* 0x0000b24506005986 */ /* 0x000fe2000c101526 */
[----:B------:R-:W-:-:S02]  /*5d50*/  ISETP.GT.AND P4, PT, R3, RZ, P1 ;  /* 0x000000ff0300720c */ /* 0x000fc40000f84270 */
[C---:B------:R-:W-:Y:S02]  /*5d60*/  ISETP.GT.AND P5, PT, R3.reuse, RZ, P0 ;  /* 0x000000ff0300720c */ /* 0x040fe400007a4270 */
[----:B------:R-:W-:Y:S02]  /*5d70*/  F2FP.F16.F32.PACK_AB R70, RZ, R70 ;  /* 0x00000046ff46723e */ /* 0x000fe400000000ff */
[----:B------:R-:W-:Y:S02]  /*5d80*/  F2FP.F16.F32.PACK_AB R71, RZ, R71 ;  /* 0x00000047ff47723e */ /* 0x000fe400000000ff */
[----:B------:R-:W-:Y:S01]  /*5d90*/  F2FP.F16.F32.PACK_AB R72, RZ, R72 ;  /* 0x00000048ff48723e */ /* 0x000fe200000000ff */
[----:B------:R-:W-:Y:S01]  /*5da0*/  @P2 STG.E.U16 desc[UR38][R8.64+0xb0], R70 ;  /* 0x0000b04608002986 */ /* 0x000fe2000c101526 */
[----:B------:R-:W-:Y:S02]  /*5db0*/  F2FP.F16.F32.PACK_AB R73, RZ, R73 ;  /* 0x00000049ff49723e */ /* 0x000fe400000000ff */
[C---:B------:R-:W-:Y:S01]  /*5dc0*/  ISETP.GT.AND P1, PT, R3.reuse, 0x8, P1 ;  /* 0x000000080300780c */ /* 0x040fe20000f24270 */
[----:B------:R-:W-:Y:S01]  /*5dd0*/  @P3 STG.E.U16 desc[UR38][R8.64+0xb2], R71 ;  /* 0x0000b24708003986 */ /* 0x000fe2000c101526 */
[----:B------:R-:W-:-:S02]  /*5de0*/  ISETP.GT.AND P2, PT, R3, 0x8, P0 ;  /* 0x000000080300780c */ /* 0x000fc40000744270 */
[C---:B------:R-:W-:Y:S01]  /*5df0*/  ISETP.GT.AND P0, PT, R4.reuse, 0x69, PT ;  /* 0x000000690400780c */ /* 0x040fe20003f04270 */
[----:B------:R-:W-:Y:S01]  /*5e00*/  @P4 STG.E.U16 desc[UR38][R6.64+0xc0], R72 ;  /* 0x0000c04806004986 */ /* 0x000fe2000c101526 */
[----:B------:R-:W-:Y:S02]  /*5e10*/  ISETP.GT.AND P4, PT, R4, 0x68, PT ;  /* 0x000000680400780c */ /* 0x000fe40003f84270 */
[----:B------:R-:W-:Y:S01]  /*5e20*/  F2FP.F16.F32.PACK_AB R74, RZ, R74 ;  /* 0x0000004aff4a723e */ /* 0x000fe200000000ff */
[----:B------:R-:W-:Y:S01]  /*5e30*/  @P5 STG.E.U16 desc[UR38][R6.64+0xc2], R73 ;  /* 0x0000c24906005986 */ /* 0x000fe2000c101526 */
[C---:B------:R-:W-:Y:S02]  /*5e40*/  ISETP.GT.AND P5, PT, R3.reuse, RZ, P4 ;  /* 0x000000ff0300720c */ /* 0x040fe400027a4270 */
[----:B------:R-:W-:Y:S01]  /*5e50*/  ISETP.GT.AND P3, PT, R3, RZ, P0 ;  /* 0x000000ff0300720c */ /* 0x000fe20000764270 */
[----:B------:R-:W-:Y:S01]  /*5e60*/  @P1 STG.E.U16 desc[UR38][R8.64+0xc0], R74 ;  /* 0x0000c04a08001986 */ /* 0x000fe2000c101526 */
[----:B------:R-:W-:-:S02]  /*5e70*/  F2FP.F16.F32.PACK_AB R75, RZ, R75 ;  /* 0x0000004bff4b723e */ /* 0x000fc400000000ff */
[----:B------:R-:W-:Y:S02]  /*5e80*/  F2FP.F16.F32.PACK_AB R76, RZ, R76 ;  /* 0x0000004cff4c723e */ /* 0x000fe400000000ff */
[C---:B------:R-:W-:Y:S01]  /*5e90*/  ISETP.GT.AND P4, PT, R3.reuse, 0x8, P4 ;  /* 0x000000080300780c */ /* 0x040fe20002784270 */
[----:B------:R-:W-:Y:S01]  /*5ea0*/  @P2 STG.E.U16 desc[UR38][R8.64+0xc2], R75 ;  /* 0x0000c24b08002986 */ /* 0x000fe2000c101526 */
[----:B------:R-:W-:Y:S02]  /*5eb0*/  F2FP.F16.F32.PACK_AB R77, RZ, R77 ;  /* 0x0000004dff4d723e */ /* 0x000fe400000000ff */
[C---:B------:R-:W-:Y:S01]  /*5ec0*/  ISETP.GT.AND P2, PT, R4.reuse, 0x71, PT ;  /* 0x000000710400780c */ /* 0x040fe20003f44270 */
[----:B------:R-:W-:Y:S01]  /*5ed0*/  @P5 STG.E.U16 desc[UR38][R6.64+0xd0], R76 ;  /* 0x0000d04c06005986 */ /* 0x000fe2000c101526 */
[----:B------:R-:W-:Y:S02]  /*5ee0*/  ISETP.GT.AND P5, PT, R3, 0x8, P0 ;  /* 0x000000080300780c */ /* 0x000fe400007a4270 */
[C---:B------:R-:W-:Y:S01]  /*5ef0*/  ISETP.GT.AND P1, PT, R4.reuse, 0x78, PT ;  /* 0x000000780400780c */ /* 0x040fe20003f24270 */
[----:B------:R-:W-:Y:S01]  /*5f00*/  @P3 STG.E.U16 desc[UR38][R6.64+0xd2], R77 ;  /* 0x0000d24d06003986 */ /* 0x000fe2000c101526 */
[----:B------:R-:W-:-:S02]  /*5f10*/  ISETP.GT.AND P3, PT, R4, 0x70, PT ;  /* 0x000000700400780c */ /* 0x000fc40003f64270 */
[----:B------:R-:W-:Y:S01]  /*5f20*/  ISETP.GT.AND P0, PT, R4, 0x79, PT ;  /* 0x000000790400780c */ /* 0x000fe20003f04270 */
[----:B------:R-:W-:Y:S01]  /*5f30*/  @P4 IMAD.MOV.U32 R4, RZ, RZ, R8 ;  /* 0x000000ffff044224 */ /* 0x000fe200078e0008 */
[----:B------:R-:W-:Y:S01]  /*5f40*/  F2FP.F16.F32.PACK_AB R78, RZ, R78 ;  /* 0x0000004eff4e723e */ /* 0x000fe200000000ff */
[----:B------:R-:W-:Y:S01]  /*5f50*/  @P4 IMAD.MOV.U32 R5, RZ, RZ, R9 ;  /* 0x000000ffff054224 */ /* 0x000fe200078e0009 */
[----:B------:R-:W-:Y:S02]  /*5f60*/  F2FP.F16.F32.PACK_AB R79, RZ, R79 ;  /* 0x0000004fff4f723e */ /* 0x000fe400000000ff */
[----:B------:R-:W-:Y:S02]  /*5f70*/  F2FP.F16.F32.PACK_AB R80, RZ, R80 ;  /* 0x00000050ff50723e */ /* 0x000fe400000000ff */
[----:B------:R0:W-:Y:S01]  /*5f80*/  @P4 STG.E.U16 desc[UR38][R4.64+0xd0], R78 ;  /* 0x0000d04e04004986 */ /* 0x0001e2000c101526 */
[----:B------:R-:W-:Y:S02]  /*5f90*/  ISETP.GT.AND P4, PT, R3, RZ, P2 ;  /* 0x000000ff0300720c */ /* 0x000fe40001784270 */
[----:B------:R-:W-:-:S02]  /*5fa0*/  F2FP.F16.F32.PACK_AB R81, RZ, R81 ;  /* 0x00000051ff51723e */ /* 0x000fc400000000ff */
[----:B------:R-:W-:Y:S02]  /*5fb0*/  ISETP.GT.AND P2, PT, R3, 0x8, P2 ;  /* 0x000000080300780c */ /* 0x000fe40001744270 */
[----:B------:R-:W-:Y:S02]  /*5fc0*/  F2FP.F16.F32.PACK_AB R82, RZ, R82 ;  /* 0x00000052ff52723e */ /* 0x000fe400000000ff */
[----:B------:R-:W-:Y:S02]  /*5fd0*/  F2FP.F16.F32.PACK_AB R83, RZ, R83 ;  /* 0x00000053ff53723e */ /* 0x000fe400000000ff */
[----:B------:R-:W-:Y:S01]  /*5fe0*/  F2FP.F16.F32.PACK_AB R84, RZ, R84 ;  /* 0x00000054ff54723e */ /* 0x000fe200000000ff */
[----:B0-----:R-:W-:Y:S01]  /*5ff0*/  @P5 IMAD.MOV.U32 R4, RZ, RZ, R8 ;  /* 0x000000ffff045224 */ /* 0x001fe200078e0008 */
[----:B------:R-:W-:Y:S01]  /*6000*/  F2FP.F16.F32.PACK_AB R85, RZ, R85 ;  /* 0x00000055ff55723e */ /* 0x000fe200000000ff */
[----:B------:R-:W-:Y:S01]  /*6010*/  @P5 IMAD.MOV.U32 R5, RZ, RZ, R9 ;  /* 0x000000ffff055224 */ /* 0x000fe200078e0009 */
[----:B------:R-:W-:-:S02]  /*6020*/  F2FP.F16.F32.PACK_AB R86, RZ, R86 ;  /* 0x00000056ff56723e */ /* 0x000fc400000000ff */
[----:B------:R-:W-:Y:S02]  /*6030*/  F2FP.F16.F32.PACK_AB R87, RZ, R87 ;  /* 0x00000057ff57723e */ /* 0x000fe400000000ff */
[----:B------:R0:W-:Y:S01]  /*6040*/  @P5 STG.E.U16 desc[UR38][R4.64+0xd2], R79 ;  /* 0x0000d24f04005986 */ /* 0x0001e2000c101526 */
[C---:B------:R-:W-:Y:S02]  /*6050*/  ISETP.GT.AND P5, PT, R3.reuse, RZ, P3 ;  /* 0x000000ff0300720c */ /* 0x040fe40001fa4270 */
[----:B------:R-:W-:-:S11]  /*6060*/  ISETP.GT.AND P3, PT, R3, 0x8, P3 ;  /* 0x000000080300780c */ /* 0x000fd60001f64270 */
[----:B0-----:R-:W-:Y:S02]  /*6070*/  @P5 IMAD.MOV.U32 R4, RZ, RZ, R6 ;  /* 0x000000ffff045224 */ /* 0x001fe400078e0006 */
[----:B------:R-:W-:-:S05]  /*6080*/  @P5 IMAD.MOV.U32 R5, RZ, RZ, R7 ;  /* 0x000000ffff055224 */ /* 0x000fca00078e0007 */
[----:B------:R0:W-:Y:S01]  /*6090*/  @P5 STG.E.U16 desc[UR38][R4.64+0xe0], R80 ;  /* 0x0000e05004005986 */ /* 0x0001e2000c101526 */
[C---:B------:R-:W-:Y:S02]  /*60a0*/  ISETP.GT.AND P5, PT, R3.reuse, RZ, P0 ;  /* 0x000000ff0300720c */ /* 0x040fe400007a4270 */
[----:B------:R-:W-:Y:S01]  /*60b0*/  ISETP.GT.AND P0, PT, R3, 0x8, P0 ;  /* 0x000000080300780c */ /* 0x000fe20000704270 */
[----:B0-----:R-:W-:Y:S02]  /*60c0*/  @P4 IMAD.MOV.U32 R4, RZ, RZ, R6 ;  /* 0x000000ffff044224 */ /* 0x001fe400078e0006 */
[----:B------:R-:W-:-:S05]  /*60d0*/  @P4 IMAD.MOV.U32 R5, RZ, RZ, R7 ;  /* 0x000000ffff054224 */ /* 0x000fca00078e0007 */
[----:B------:R0:W-:Y:S01]  /*60e0*/  @P4 STG.E.U16 desc[UR38][R4.64+0xe2], R81 ;  /* 0x0000e25104004986 */ /* 0x0001e2000c101526 */
[C---:B------:R-:W-:Y:S02]  /*60f0*/  ISETP.GT.AND P4, PT, R3.reuse, RZ, P1 ;  /* 0x000000ff0300720c */ /* 0x040fe40000f84270 */
[----:B------:R-:W-:Y:S01]  /*6100*/  ISETP.GT.AND P1, PT, R3, 0x8, P1 ;  /* 0x000000080300780c */ /* 0x000fe20000f24270 */
[----:B0-----:R-:W-:Y:S02]  /*6110*/  @P3 IMAD.MOV.U32 R4, RZ, RZ, R8 ;  /* 0x000000ffff043224 */ /* 0x001fe400078e0008 */
[----:B------:R-:W-:-:S05]  /*6120*/  @P3 IMAD.MOV.U32 R5, RZ, RZ, R9 ;  /* 0x000000ffff053224 */ /* 0x000fca00078e0009 */
[----:B------:R0:W-:Y:S02]  /*6130*/  @P3 STG.E.U16 desc[UR38][R4.64+0xe0], R82 ;  /* 0x0000e05204003986 */ /* 0x0001e4000c101526 */
[----:B0-----:R-:W-:Y:S02]  /*6140*/  @P2 IMAD.MOV.U32 R4, RZ, RZ, R8 ;  /* 0x000000ffff042224 */ /* 0x001fe400078e0008 */
[----:B------:R-:W-:-:S05]  /*6150*/  @P2 IMAD.MOV.U32 R5, RZ, RZ, R9 ;  /* 0x000000ffff052224 */ /* 0x000fca00078e0009 */
[----:B------:R0:W-:Y:S02]  /*6160*/  @P2 STG.E.U16 desc[UR38][R4.64+0xe2], R83 ;  /* 0x0000e25304002986 */ /* 0x0001e4000c101526 */
[----:B0-----:R-:W-:Y:S02]  /*6170*/  @P4 IMAD.MOV.U32 R4, RZ, RZ, R6 ;  /* 0x000000ffff044224 */ /* 0x001fe400078e0006 */
[----:B------:R-:W-:-:S05]  /*6180*/  @P4 IMAD.MOV.U32 R5, RZ, RZ, R7 ;  /* 0x000000ffff054224 */ /* 0x000fca00078e0007 */
[----:B------:R0:W-:Y:S04]  /*6190*/  @P4 STG.E.U16 desc[UR38][R4.64+0xf0], R84 ;  /* 0x0000f05404004986 */ /* 0x0001e8000c101526 */
[----:B------:R1:W-:Y:S01]  /*61a0*/  @P5 STG.E.U16 desc[UR38][R6.64+0xf2], R85 ;  /* 0x0000f25506005986 */ /* 0x0003e2000c101526 */
[----:B0-----:R-:W-:Y:S02]  /*61b0*/  @P1 IMAD.MOV.U32 R4, RZ, RZ, R8 ;  /* 0x000000ffff041224 */ /* 0x001fe400078e0008 */
[----:B------:R-:W-:-:S05]  /*61c0*/  @P1 IMAD.MOV.U32 R5, RZ, RZ, R9 ;  /* 0x000000ffff051224 */ /* 0x000fca00078e0009 */
[----:B------:R1:W-:Y:S04]  /*61d0*/  @P1 STG.E.U16 desc[UR38][R4.64+0xf0], R86 ;  /* 0x0000f05604001986 */ /* 0x0003e8000c101526 */
[----:B------:R1:W-:Y:S02]  /*61e0*/  @P0 STG.E.U16 desc[UR38][R8.64+0xf2], R87 ;  /* 0x0000f25708000986 */ /* 0x0003e4000c101526 */
.L_x_158:
[----:B------:R-:W-:Y:S05]  /*61f0*/  BSYNC B0 ;  /* 0x0000000000007941 */ /* 0x000fea0003800000 */
.L_x_32:
[----:B------:R-:W-:Y:S01]  /*6200*/  IADD3 R16, P0, R16, UR36, RZ ;  /* 0x0000002410107c10 */ /* 0x000fe2000ff1e0ff */
[----:B------:R-:W-:Y:S01]  /*6210*/  ULDC.64 UR4, c[0x0][0x650] ;  /* 0x0001940000047ab9 */ /* 0x000fe20000000a00 */
[----:B------:R-:W-:Y:S01]  /*6220*/  PRMT R3, RZ, 0x7610, R3 ;  /* 0x00007610ff037816 */ /* 0x000fe20000000003 */
[----:B------:R-:W-:Y:S01]  /*6230*/  IMAD.MOV.U32 R100, RZ, RZ, -0x1 ;  /* 0xffffffffff647424 */ /* 0x000fe200078e00ff */
[----:B------:R-:W-:Y:S01]  /*6240*/  IADD3.X R17, R17, UR42, RZ, P0, !PT ;  /* 0x0000002a11117c10 */ /* 0x000fe200087fe4ff */
[----:B------:R-:W-:Y:S01]  /*6250*/  IMAD.MOV.U32 R101, RZ, RZ, -0x1 ;  /* 0xffffffffff657424 */ /* 0x000fe200078e00ff */
[----:B------:R-:W-:-:S04]  /*6260*/  ISETP.GE.U32.AND P0, PT, R16, UR4, PT ;  /* 0x0000000410007c0c */ /* 0x000fc8000bf06070 */
[----:B------:R-:W-:-:S13]  /*6270*/  ISETP.GE.U32.AND.EX P0, PT, R17, UR5, PT, P0 ;  /* 0x0000000511007c0c */ /* 0x000fda000bf06100 */
[----:B------:R-:W-:Y:S05]  /*6280*/  @P0 BRA `(.L_x_159) ;  /* 0x00000004004c0947 */ /* 0x000fea0003800000 */
[----:B------:R-:W0:Y:S01]  /*6290*/  LDC.64 R10, c[0x0][0x628] ;  /* 0x00018a00ff0a7b82 */ /* 0x000e220000000a00 */
[----:B---3--:R-:W3:Y:S01]  /*62a0*/  S2R R12, SR_CTAID.X ;  /* 0x00000000000c7919 */ /* 0x008ee20000002500 */
[----:B-12-4-:R-:W-:Y:S02]  /*62b0*/  IMAD.MOV.U32 R8, RZ, RZ, R16 ;  /* 0x000000ffff087224 */ /* 0x016fe400078e0010 */
[----:B------:R-:W-:Y:S01]  /*62c0*/  IMAD.MOV.U32 R9, RZ, RZ, R17 ;  /* 0x000000ffff097224 */ /* 0x000fe200078e0011 */
[----:B------:R-:W1:Y:S03]  /*62d0*/  S2R R20, SR_CTAID.Y ;  /* 0x0000000000147919 */ /* 0x000e660000002600 */
[----:B------:R-:W2:Y:S08]  /*62e0*/  LDC R0, c[0x0][0x630] ;  /* 0x00018c00ff007b82 */ /* 0x000eb00000000800 */
[----:B------:R-:W4:Y:S01]  /*62f0*/  LDC.64 R14, c[0x0][0x620] ;  /* 0x00018800ff0e7b82 */ /* 0x000f220000000a00 */
[----:B0-----:R-:W-:-:S04]  /*6300*/  ISETP.NE.U32.AND P0, PT, R10, RZ, PT ;  /* 0x000000ff0a00720c */ /* 0x001fc80003f05070 */
[----:B------:R-:W-:-:S13]  /*6310*/  ISETP.NE.AND.EX P0, PT, R11, RZ, PT, P0 ;  /* 0x000000ff0b00720c */ /* 0x000fda0003f05300 */
[----:B-1234-:R-:W-:Y:S05]  /*6320*/  @!P0 BRA `(.L_x_160) ;  /* 0x0000000000288947 */ /* 0x01efea0003800000 */
        /* <DEDUP_REMOVED lines=10> */
.L_x_160:
[-CC-:B------:R-:W-:Y:S01]  /*63d0*/  SHF.R.U64 R101, R8, R0.reuse, R9.reuse ;  /* 0x0000000008657219 */ /* 0x180fe20000001209 */
[----:B------:R-:W0:Y:S01]  /*63e0*/  LDC.64 R26, c[0x0][0x640] ;  /* 0x00019000ff1a7b82 */ /* 0x000e220000000a00 */
[----:B------:R-:W-:Y:S01]  /*63f0*/  SHF.R.U32.HI R0, RZ, R0, R9 ;  /* 0x00000000ff007219 */ /* 0x000fe20000011609 */
[----:B------:R-:W-:Y:S01]  /*6400*/  ULDC UR4, c[0x0][0x150] ;  /* 0x0000540000047ab9 */ /* 0x000fe20000000800 */
[----:B------:R-:W-:Y:S02]  /*6410*/  IADD3 R3, P0, RZ, -R101, RZ ;  /* 0x80000065ff037210 */ /* 0x000fe40007f1e0ff */
[----:B------:R-:W-:-:S03]  /*6420*/  I2FP.F32.U32 R7, R12 ;  /* 0x0000000c00077245 */ /* 0x000fc60000201000 */
[----:B------:R-:W1:Y:S01]  /*6430*/  LDC R6, c[0x0][0x618] ;  /* 0x00018600ff067b82 */ /* 0x000e620000000800 */
[----:B------:R-:W-:Y:S02]  /*6440*/  IMAD.X R5, RZ, RZ, ~R0, P0 ;  /* 0x000000ffff057224 */ /* 0x000fe400000e0e00 */
[----:B------:R-:W-:Y:S01]  /*6450*/  FMUL R7, R7, UR4 ;  /* 0x0000000407077c20 */ /* 0x000fe20008400000 */
[----:B------:R-:W-:Y:S01]  /*6460*/  ULDC UR4, c[0x0][0x154] ;  /* 0x0000550000047ab9 */ /* 0x000fe20000000800 */
[-C--:B------:R-:W-:Y:S02]  /*6470*/  IMAD R0, R5, R14.reuse, RZ ;  /* 0x0000000e05007224 */ /* 0x080fe400078e02ff */
[C---:B------:R-:W-:Y:S01]  /*6480*/  IMAD.WIDE.U32 R4, R3.reuse, R14, R16 ;  /* 0x0000000e03047225 */ /* 0x040fe200078e0010 */
[----:B------:R-:W2:Y:S01]  /*6490*/  LDC R8, c[0x0][0x608] ;  /* 0x00018200ff087b82 */ /* 0x000ea20000000800 */
[----:B------:R-:W3:Y:S02]  /*64a0*/  F2I.U32.TRUNC.NTZ R7, R7 ;  /* 0x0000000700077305 */ /* 0x000ee4000020f000 */
[----:B------:R-:W-:Y:S01]  /*64b0*/  IMAD R3, R3, R15, R0 ;  /* 0x0000000f03037224 */ /* 0x000fe200078e0200 */
[----:B------:R-:W-:-:S03]  /*64c0*/  I2FP.F32.U32 R0, R20 ;  /* 0x0000001400007245 */ /* 0x000fc60000201000 */
[----:B------:R-:W-:Y:S01]  /*64d0*/  IMAD.IADD R3, R5, 0x1, R3 ;  /* 0x0000000105037824 */ /* 0x000fe200078e0203 */
[----:B------:R-:W4:Y:S01]  /*64e0*/  LDC R11, c[0x0][0x658] ;  /* 0x00019600ff0b7b82 */ /* 0x000f220000000800 */
[----:B0-----:R-:W-:-:S04]  /*64f0*/  ISETP.NE.U32.AND P0, PT, R26, RZ, PT ;  /* 0x000000ff1a00720c */ /* 0x001fc80003f05070 */
[----:B------:R-:W-:-:S03]  /*6500*/  ISETP.NE.AND.EX P0, PT, R27, RZ, PT, P0 ;  /* 0x000000ff1b00720c */ /* 0x000fc60003f05300 */
[----:B------:R-:W0:Y:S01]  /*6510*/  LDC R9, c[0x0][0x144] ;  /* 0x00005100ff097b82 */ /* 0x000e220000000800 */
[-C--:B-1----:R-:W-:Y:S01]  /*6520*/  SHF.R.U64 R10, R4, R6.reuse, R3 ;  /* 0x00000006040a7219 */ /* 0x082fe20000001203 */
[----:B---3--:R-:W-:Y:S01]  /*6530*/  IMAD.MOV R7, RZ, RZ, -R7 ;  /* 0x000000ffff077224 */ /* 0x008fe200078e0a07 */
[----:B------:R-:W-:Y:S01]  /*6540*/  SHF.R.U32.HI R3, RZ, R6, R3 ;  /* 0x00000006ff037219 */ /* 0x000fe20000011603 */
[----:B------:R-:W-:-:S04]  /*6550*/  FMUL R6, R0, UR4 ;  /* 0x0000000400067c20 */ /* 0x000fc80008400000 */
[----:B------:R-:W1:Y:S01]  /*6560*/  LDC R21, c[0x0][0x148] ;  /* 0x00005200ff157b82 */ /* 0x000e620000000800 */
[----:B------:R3:W0:Y:S01]  /*6570*/  F2I.U32.TRUNC.NTZ R14, R6 ;  /* 0x00000006000e7305 */ /* 0x000622000020f000 */
[-CC-:B--2---:R-:W-:Y:S02]  /*6580*/  SHF.R.U64 R13, R10, R8.reuse, R3.reuse ;  /* 0x000000080a0d7219 */ /* 0x184fe40000001203 */
[----:B------:R-:W-:-:S04]  /*6590*/  SHF.R.U32.HI R0, RZ, R8, R3 ;  /* 0x00000008ff007219 */ /* 0x000fc80000011603 */
[----:B-----5:R-:W2:Y:S01]  /*65a0*/  LDC R24, c[0x0][0x648] ;  /* 0x00019200ff187b82 */ /* 0x020ea20000000800 */
[-CC-:B----4-:R-:W-:Y:S02]  /*65b0*/  SHF.R.U64 R15, R13, R11.reuse, R0.reuse ;  /* 0x0000000b0d0f7219 */ /* 0x190fe40000001200 */
[----:B------:R-:W-:-:S03]  /*65c0*/  SHF.R.U32.HI R5, RZ, R11, R0 ;  /* 0x0000000bff057219 */ /* 0x000fc60000011600 */
[----:B------:R-:W-:Y:S02]  /*65d0*/  IMAD.MOV.U32 R4, RZ, RZ, R15 ;  /* 0x000000ffff047224 */ /* 0x000fe400078e000f */
[----:B------:R-:W4:Y:S01]  /*65e0*/  LDC R28, c[0x0][0x638] ;  /* 0x00018e00ff1c7b82 */ /* 0x000f220000000800 */
[----:B0-----:R-:W-:-:S07]  /*65f0*/  IMAD R25, R9, R7, R12 ;  /* 0x0000000709197224 */ /* 0x001fce00078e020c */
[----:B------:R-:W0:Y:S08]  /*6600*/  LDC R29, c[0x0][0x610] ;  /* 0x00018400ff1d7b82 */ /* 0x000e300000000800 */
[----:B------:R-:W0:Y:S01]  /*6610*/  LDC R30, c[0x0][0x600] ;  /* 0x00018000ff1e7b82 */ /* 0x000e220000000800 */
[----:B-123--:R-:W-:Y:S05]  /*6620*/  @!P0 BRA `(.L_x_161) ;  /* 0x0000000000288947 */ /* 0x00efea0003800000 */
[----:B------:R-:W1:Y:S02]  /*6630*/  LDC R0, c[0x0][0x64c] ;  /* 0x00019300ff007b82 */ /* 0x000e640000000800 */
[----:B-1----:R-:W-:-:S05]  /*6640*/  IADD3 R3, P0, R15, R0, RZ ;  /* 0x000000000f037210 */ /* 0x002fca0007f1e0ff */
        /* <DEDUP_REMOVED lines=8> */
.L_x_161:
[----:B------:R-:W-:Y:S01]  /*66d0*/  ISETP.NE.AND P0, PT, R2, 0x1, PT ;  /* 0x000000010200780c */ /* 0x000fe20003f05270 */
[----:B------:R-:W-:Y:S01]  /*66e0*/  IMAD.MOV R14, RZ, RZ, -R14 ;  /* 0x000000ffff0e7224 */ /* 0x000fe200078e0a0e */
[----:B------:R-:W-:Y:S02]  /*66f0*/  SHF.R.U64 R3, R4, R24, R5 ;  /* 0x0000001804037219 */ /* 0x000fe40000001205 */
[----:B------:R-:W-:Y:S02]  /*6700*/  LOP3.LUT R0, R13, R98, RZ, 0xc0, !PT ;  /* 0x000000620d007212 */ /* 0x000fe400078ec0ff */
[----:B------:R-:W-:Y:S01]  /*6710*/  LOP3.LUT R10, R10, R97, RZ, 0xc0, !PT ;  /* 0x000000610a0a7212 */ /* 0x000fe200078ec0ff */
[----:B------:R-:W-:Y:S02]  /*6720*/  IMAD.MOV R4, RZ, RZ, -R3 ;  /* 0x000000ffff047224 */ /* 0x000fe400078e0a03 */
[----:B------:R-:W-:Y:S02]  /*6730*/  IMAD R0, R93, R3, R0 ;  /* 0x000000035d007224 */ /* 0x000fe400078e0200 */
[----:B----4-:R-:W-:-:S02]  /*6740*/  IMAD R3, R4, R28, R15 ;  /* 0x0000001c04037224 */ /* 0x010fc400078e020f */
[----:B------:R-:W-:Y:S02]  /*6750*/  @P0 IMAD R25, R21, R14, R20 ;  /* 0x0000000e15190224 */ /* 0x000fe400078e0214 */
[----:B0-----:R-:W-:Y:S02]  /*6760*/  IMAD R5, R3, R30, R10 ;  /* 0x0000001e03057224 */ /* 0x001fe400078e020a */
[----:B------:R-:W-:Y:S02]  /*6770*/  IMAD R0, R0, R29, R25 ;  /* 0x0000001d00007224 */ /* 0x000fe400078e0219 */
[----:B------:R-:W-:-:S03]  /*6780*/  IMAD.MOV.U32 R4, RZ, RZ, 0x1 ;  /* 0x00000001ff047424 */ /* 0x000fc600078e00ff */
[----:B------:R-:W-:Y:S02]  /*6790*/  SEL R100, R5, R0, !P0 ;  /* 0x0000000005647207 */ /* 0x000fe40004000000 */
[----:B------:R-:W-:Y:S02]  /*67a0*/  PRMT R3, R4, 0x7610, R3 ;  /* 0x0000761004037816 */ /* 0x000fe40000000003 */
[----:B------:R-:W-:-:S07]  /*67b0*/  SEL R0, R0, R5, !P0 ;  /* 0x0000000500007207 */ /* 0x000fce0004000000 */
.L_x_159:
[----:B------:R-:W-:Y:S01]  /*67c0*/  LOP3.LUT P0, RZ, R3, 0xff, RZ, 0xc0, !PT ;  /* 0x000000ff03ff7812 */ /* 0x000fe2000780c0ff */
[----:B------:R-:W-:Y:S01]  /*67d0*/  UIMAD.WIDE.U32 UR4, UR41, -0x55555555, URZ ;  /* 0xaaaaaaab290478a5 */ /* 0x000fe2000f8e003f */
[----:B------:R-:W-:-:S03]  /*67e0*/  IMAD.MOV.U32 R103, RZ, RZ, R0 ;  /* 0x000000ffff677224 */ /* 0x000fc600078e0000 */
[----:B------:R-:W-:-:S04]  /*67f0*/  USHF.R.U32.HI UR4, URZ, 0x1, UR5 ;  /* 0x000000013f047899 */ /* 0x000fc80008011605 */
[----:B------:R-:W-:-:S04]  /*6800*/  UIMAD UR41, UR4, -0x3, UR41 ;  /* 0xfffffffd042978a4 */ /* 0x000fc8000f8e0229 */
[----:B------:R-:W-:Y:S08]  /*6810*/  @P0 BRA `(.L_x_162) ;  /* 0xffffffac00100947 */ /* 0x000ff0000383ffff */
[----:B------:R-:W-:Y:S05]  /*6820*/  EXIT ;  /* 0x000000000000794d */ /* 0x000fea0003800000 */
.L_x_7:
        /* <DEDUP_REMOVED lines=26> */
.L_x_164:
[----:B------:R-:W0:Y:S01]  /*69d0*/  LDC.64 R30, c[0x0][0x640] ;  /* 0x00019000ff1e7b82 */ /* 0x000e220000000a00 */
[-CC-:B------:R-:W-:Y:S01]  /*69e0*/  SHF.R.U64 R22, R14, R8.reuse, R15.reuse ;  /* 0x000000080e167219 */ /* 0x180fe2000000120f */
[----:B------:R-:W-:Y:S01]  /*69f0*/  IMAD.MOV.U32 R27, RZ, RZ, 0x1 ;  /* 0x00000001ff1b7424 */ /* 0x000fe200078e00ff */
[----:B------:R-:W-:Y:S02]  /*6a00*/  SHF.R.U32.HI R7, RZ, R8, R15 ;  /* 0x00000008ff077219 */ /* 0x000fe4000001160f */
[----:B------:R-:W-:-:S03]  /*6a10*/  IADD3 R13, P0, RZ, -R22, RZ ;  /* 0x80000016ff0d7210 */ /* 0x000fc60007f1e0ff */
[----:B------:R-:W1:Y:S02]  /*6a20*/  LDC R12, c[0x0][0x618] ;  /* 0x00018600ff0c7b82 */ /* 0x000e640000000800 */
[----:B------:R-:W-:Y:S02]  /*6a30*/  IMAD.X R7, RZ, RZ, ~R7, P0 ;  /* 0x000000ffff077224 */ /* 0x000fe400000e0e07 */
[----:B------:R-:W-:-:S04]  /*6a40*/  IMAD.WIDE.U32 R10, R13, R24, R16 ;  /* 0x000000180d0a7225 */ /* 0x000fc800078e0010 */
[----:B------:R-:W2:Y:S01]  /*6a50*/  LDC R14, c[0x0][0x608] ;  /* 0x00018200ff0e7b82 */ /* 0x000ea20000000800 */
[----:B------:R-:W-:-:S04]  /*6a60*/  IMAD R8, R7, R24, RZ ;  /* 0x0000001807087224 */ /* 0x000fc800078e02ff */
[----:B------:R-:W-:-:S03]  /*6a70*/  IMAD R7, R13, R25, R8 ;  /* 0x000000190d077224 */ /* 0x000fc600078e0208 */
[----:B------:R-:W3:Y:S01]  /*6a80*/  LDC R28, c[0x0][0x658] ;  /* 0x00019600ff1c7b82 */ /* 0x000ee20000000800 */
[----:B------:R-:W-:Y:S01]  /*6a90*/  IMAD.IADD R7, R11, 0x1, R7 ;  /* 0x000000010b077824 */ /* 0x000fe200078e0207 */
[----:B0-----:R-:W-:Y:S01]  /*6aa0*/  ISETP.NE.U32.AND P0, PT, R30, RZ, PT ;  /* 0x000000ff1e00720c */ /* 0x001fe20003f05070 */
[----:B------:R-:W-:-:S03]  /*6ab0*/  IMAD.MOV.U32 R11, RZ, RZ, -0x1 ;  /* 0xffffffffff0b7424 */ /* 0x000fc600078e00ff */
        /* <DEDUP_REMOVED lines=8> */
[-C--:B---3--:R-:W-:Y:S02]  /*6b40*/  SHF.L.U32 R10, R11, R28.reuse, RZ ;  /* 0x0000001c0b0a7219 */ /* 0x088fe400000006ff */
[--C-:B------:R-:W-:Y:S02]  /*6b50*/  SHF.R.U64 R26, R24, R28, R7.reuse ;  /* 0x0000001c181a7219 */ /* 0x100fe40000001207 */
[----:B------:R-:W-:Y:S02]  /*6b60*/  LOP3.LUT R29, RZ, R10, RZ, 0x33, !PT ;  /* 0x0000000aff1d7212 */ /* 0x000fe400078e33ff */
[----:B------:R-:W-:Y:S01]  /*6b70*/  SHF.R.U32.HI R11, RZ, R28, R7 ;  /* 0x0000001cff0b7219 */ /* 0x000fe20000011607 */
[----:B------:R-:W3:Y:S01]  /*6b80*/  LDC R32, c[0x0][0x610] ;  /* 0x00018400ff207b82 */ /* 0x000ee20000000800 */
[----:B------:R-:W-:Y:S01]  /*6b90*/  IMAD.MOV.U32 R10, RZ, RZ, R26 ;  /* 0x000000ffff0a7224 */ /* 0x000fe200078e001a */
[----:B------:R-:W-:Y:S06]  /*6ba0*/  @!P0 BRA `(.L_x_165) ;  /* 0x0000000000288947 */ /* 0x000fec0003800000 */
        /* <DEDUP_REMOVED lines=10> */
.L_x_165:
[----:B------:R-:W-:Y:S02]  /*6c50*/  ISETP.NE.AND P0, PT, R2, 0x1, PT ;  /* 0x000000010200780c */ /* 0x000fe40003f05270 */
[----:B-1----:R-:W-:Y:S01]  /*6c60*/  SHF.R.U64 R8, R10, R8, R11 ;  /* 0x000000080a087219 */ /* 0x002fe2000000120b */
[----:B0-----:R-:W-:Y:S01]  /*6c70*/  VIADD R11, R21, 0xffffffff ;  /* 0xffffffff150b7836 */ /* 0x001fe20000000000 */
[----:B------:R-:W-:Y:S02]  /*6c80*/  SHF.L.U32 R27, R27, R28, RZ ;  /* 0x0000001c1b1b7219 */ /* 0x000fe400000006ff */
[----:B------:R-:W-:Y:S01]  /*6c90*/  LOP3.LUT R5, R24, R29, RZ, 0xc0, !PT ;  /* 0x0000001d18057212 */ /* 0x000fe200078ec0ff */
[----:B------:R-:W-:-:S04]  /*6ca0*/  IMAD.MOV R7, RZ, RZ, -R8 ;  /* 0x000000ffff077224 */ /* 0x000fc800078e0a08 */
[----:B------:R-:W-:Y:S02]  /*6cb0*/  IMAD R5, R27, R8, R5 ;  /* 0x000000081b057224 */ /* 0x000fe400078e0205 */
[----:B------:R-:W-:Y:S01]  /*6cc0*/  @P0 IMAD R6, R9, R23, R4 ;  /* 0x0000001709060224 */ /* 0x000fe200078e0204 */
[----:B------:R-:W-:Y:S01]  /*6cd0*/  LOP3.LUT R9, R20, R11, RZ, 0xc0, !PT ;  /* 0x0000000b14097212 */ /* 0x000fe200078ec0ff */
[----:B--2---:R-:W-:Y:S02]  /*6ce0*/  IMAD R4, R7, R25, R26 ;  /* 0x0000001907047224 */ /* 0x004fe400078e021a */
[----:B---3--:R-:W-:Y:S02]  /*6cf0*/  IMAD R6, R5, R32, R6 ;  /* 0x0000002005067224 */ /* 0x008fe400078e0206 */
[----:B------:R-:W-:Y:S02]  /*6d00*/  IMAD R5, R4, R21, R9 ;  /* 0x0000001504057224 */ /* 0x000fe400078e0209 */
[----:B------:R-:W-:-:S02]  /*6d10*/  IMAD.MOV.U32 R8, RZ, RZ, 0x1 ;  /* 0x00000001ff087424 */ /* 0x000fc400078e00ff */
[----:B------:R-:W-:Y:S01]  /*6d20*/  IMAD.MOV.U32 R7, RZ, RZ, R22 ;  /* 0x000000ffff077224 */ /* 0x000fe200078e0016 */
[----:B------:R-:W-:Y:S02]  /*6d30*/  SEL R21, R5, R6, !P0 ;  /* 0x0000000605157207 */ /* 0x000fe40004000000 */
[----:B------:R-:W-:-:S07]  /*6d40*/  SEL R20, R6, R5, !P0 ;  /* 0x0000000506147207 */ /* 0x000fce0004000000 */
.L_x_163:
[----:B------:R-:W-:-:S08]  /*6d50*/  NOP ;  /* 0x0000000000007918 */ /* 0x000fd00000000000 */
[----:B------:R-:W0:-:S00]  /*6d60*/  USETMAXREG.DEALLOC.CTAPOOL 0x28 ;  /* 0x00000028000079c8 */ /* 0x000e0000080e0500 */
[----:B0-----:R-:W-:-:S13]  /*6d70*/  ISETP.NE.AND P0, PT, R3, RZ, PT ;  /* 0x000000ff0300720c */ /* 0x001fda0003f05270 */
[----:B------:R-:W-:Y:S05]  /*6d80*/  @P0 EXIT ;  /* 0x000000000000094d */ /* 0x000fea0003800000 */
[----:B------:R-:W-:Y:S01]  /*6d90*/  LOP3.LUT P0, RZ, R8, 0xff, RZ, 0xc0, !PT ;  /* 0x000000ff08ff7812 */ /* 0x000fe2000780c0ff */
[----:B------:R-:W-:Y:S02]  /*6da0*/  IMAD.MOV.U32 R3, RZ, RZ, 0x1 ;  /* 0x00000001ff037424 */ /* 0x000fe400078e00ff */
[----:B------:R-:W-:-:S10]  /*6db0*/  IMAD.MOV.U32 R8, RZ, RZ, RZ ;  /* 0x000000ffff087224 */ /* 0x000fd400078e00ff */
[----:B------:R-:W-:Y:S05]  /*6dc0*/  @!P0 BRA `(.L_x_166) ;  /* 0x0000000c00488947 */ /* 0x000fea0003800000 */
[----:B------:R-:W0:Y:S01]  /*6dd0*/  LDC R3, c[0x0][0x28c] ;  /* 0x0000a300ff037b82 */ /* 0x000e220000000800 */
[----:B------:R-:W1:Y:S01]  /*6de0*/  S2R R13, SR_CgaCtaId ;  /* 0x00000000000d7919 */ /* 0x000e620000008800 */
[----:B------:R-:W-:Y:S01]  /*6df0*/  ULDC UR5, c[0x0][0x658] ;  /* 0x0001960000057ab9 */ /* 0x000fe20000000800 */
[----:B------:R-:W-:Y:S01]  /*6e00*/  UMOV UR6, 0xffffffff ;  /* 0xffffffff00067882 */ /* 0x000fe20000000000 */
[----:B------:R-:W-:Y:S01]  /*6e10*/  BSSY B0, `(.L_x_166) ;  /* 0x00000cd000007945 */ /* 0x000fe20003800000 */
[----:B------:R-:W-:Y:S01]  /*6e20*/  USHF.L.U32 UR6, UR6, UR5, URZ ;  /* 0x0000000506067299 */ /* 0x000fe2000800063f */
[----:B------:R-:W-:Y:S01]  /*6e30*/  IMAD.MOV.U32 R10, RZ, RZ, 0x1 ;  /* 0x00000001ff0a7424 */ /* 0x000fe200078e00ff */
[----:B------:R-:W-:Y:S01]  /*6e40*/  LOP3.LUT R9, R18, 0x2, RZ, 0xfc, !PT ;  /* 0x0000000212097812 */ /* 0x000fe200078efcff */
[----:B------:R-:W-:Y:S01]  /*6e50*/  IMAD.MOV.U32 R8, RZ, RZ, RZ ;  /* 0x000000ffff087224 */ /* 0x000fe200078e00ff */
[----:B------:R-:W-:Y:S01]  /*6e60*/  ULDC UR4, c[0x0][0x600] ;  /* 0x0001800000047ab9 */ /* 0x000fe20000000800 */
[----:B------:R-:W-:Y:S01]  /*6e70*/  UMOV UR7, 0x1 ;  /* 0x0000000100077882 */ /* 0x000fe20000000000 */
[----:B------:R-:W-:-:S02]  /*6e80*/  UIADD3 UR13, UR4, -0x1, URZ ;  /* 0xffffffff040d7890 */ /* 0x000fc4000fffe03f */
[----:B------:R-:W-:Y:S02]  /*6e90*/  USHF.L.U32 UR15, UR7, UR5, URZ ;  /* 0x00000005070f7299 */ /* 0x000fe4000800063f */
[----:B------:R-:W-:Y:S01]  /*6ea0*/  ULOP3.LUT UR14, URZ, UR6, URZ, 0x33, !UPT ;  /* 0x000000063f0e7292 */ /* 0x000fe2000f8e333f */
[----:B------:R-:W-:Y:S01]  /*6eb0*/  ULDC.64 UR22, c[0x0][0x198] ;  /* 0x0000660000167ab9 */ /* 0x000fe20000000a00 */
[----:B0-----:R-:W-:-:S05]  /*6ec0*/  VIADD R3, R3, 0x3f ;  /* 0x0000003f03037836 */ /* 0x001fca0000000000 */
[----:B------:R-:W-:-:S04]  /*6ed0*/  SHF.R.S32.HI R4, RZ, 0x1f, R3 ;  /* 0x0000001fff047819 */ /* 0x000fc80000011403 */
[----:B------:R-:W-:Y:S01]  /*6ee0*/  LEA.HI R4, R4, R3, RZ, 0x6 ;  /* 0x0000000304047211 */ /* 0x000fe200078f30ff */
[C---:B-1----:R-:W-:Y:S02]  /*6ef0*/  IMAD.SHL.U32 R12, R13.reuse, 0x10, RZ ;  /* 0x000000100d0c7824 */ /* 0x042fe400078e00ff */
[----:B------:R-:W-:Y:S01]  /*6f00*/  IMAD.SHL.U32 R13, R13, 0x400, RZ ;  /* 0x000004000d0d7824 */ /* 0x000fe200078e00ff */
[----:B------:R-:W-:Y:S01]  /*6f10*/  SHF.R.S32.HI R11, RZ, 0x6, R4 ;  /* 0x00000006ff0b7819 */ /* 0x000fe20000011404 */
[----:B------:R-:W-:Y:S01]  /*6f20*/  IMAD.MOV.U32 R3, RZ, RZ, 0x1 ;  /* 0x00000001ff037424 */ /* 0x000fe200078e00ff */
[----:B------:R-:W-:Y:S02]  /*6f30*/  LOP3.LUT R12, R12, 0x70, RZ, 0xc0, !PT ;  /* 0x000000700c0c7812 */ /* 0x000fe400078ec0ff */
[----:B------:R-:W-:Y:S01]  /*6f40*/  LOP3.LUT R13, R13, 0x1c00, RZ, 0xc0, !PT ;  /* 0x00001c000d0d7812 */ /* 0x000fe200078ec0ff */
[----:B------:R-:W-:-:S07]  /*6f50*/  VIADD R19, R11, 0x1 ;  /* 0x000000010b137836 */ /* 0x000fce0000000000 */
.L_x_177:
[----:B------:R-:W-:-:S03]  /*6f60*/  UMOV UR4, 0xffffffff ;  /* 0xffffffff00047882 */ /* 0x000fc60000000000 */
[----:B------:R-:W-:Y:S05]  /*6f70*/  BRA.DIV UR4, `(.L_x_167) ;  /* 0x0000000e04a07947 */ /* 0x000fea000b800000 */
[----:B------:R-:W-:-:S13]  /*6f80*/  ELECT P6, URZ, PT ;  /* 0x00000000003f782f */ /* 0x000fda00038c0000 */
.L_x_187:
[----:B------:R-:W-:Y:S04]  /*6f90*/  BSSY B1, `(.L_x_168) ;  /* 0x0000041000017945 */ /* 0x000fe80003800000 */
[----:B------:R-:W-:Y:S05]  /*6fa0*/  @!P6 BRA `(.L_x_169) ;  /* 0x0000000000fce947 */ /* 0x000fea0003800000 */
[----:B------:R-:W0:Y:S02]  /*6fb0*/  LDC R4, c[0x0][0x28c] ;  /* 0x0000a300ff047b82 */ /* 0x000e240000000800 */
[----:B0-----:R-:W-:-:S13]  /*6fc0*/  ISETP.GE.AND P0, PT, R4, 0x1, PT ;  /* 0x000000010400780c */ /* 0x001fda0003f06270 */
[----:B------:R-:W-:Y:S05]  /*6fd0*/  @!P0 BRA `(.L_x_169) ;  /* 0x0000000000f08947 */ /* 0x000fea0003800000 */
[----:B------:R-:W-:Y:S02]  /*6fe0*/  IMAD.SHL.U32 R20, R20, 0x80, RZ ;  /* 0x0000008014147824 */ /* 0x000fe400078e00ff */
[----:B------:R-:W-:Y:S02]  /*6ff0*/  IMAD R21, R21, 0x80, R12 ;  /* 0x0000008015157824 */ /* 0x000fe400078e020c */
[----:B------:R-:W-:Y:S02]  /*7000*/  IMAD.MOV.U32 R22, RZ, RZ, RZ ;  /* 0x000000ffff167224 */ /* 0x000fe400078e00ff */
[----:B------:R-:W-:Y:S02]  /*7010*/  IMAD.MOV.U32 R4, RZ, RZ, R19 ;  /* 0x000000ffff047224 */ /* 0x000fe400078e0013 */
[----:B------:R-:W-:Y:S02]  /*7020*/  IMAD.MOV.U32 R5, RZ, RZ, R3 ;  /* 0x000000ffff057224 */ /* 0x000fe400078e0003 */
[----:B------:R-:W-:-:S02]  /*7030*/  IMAD.MOV.U32 R6, RZ, RZ, R8 ;  /* 0x000000ffff067224 */ /* 0x000fc400078e0008 */
[----:B------:R-:W-:-:S07]  /*7040*/  VIADD R24, R20, 0x40 ;  /* 0x0000004014187836 */ /* 0x000fce0000000000 */
.L_x_172:
[----:B------:R-:W0:Y:S01]  /*7050*/  S2R R15, SR_CgaCtaId ;  /* 0x00000000000f7919 */ /* 0x000e220000008800 */
[----:B------:R-:W-:Y:S02]  /*7060*/  MOV R14, 0x400 ;  /* 0x00000400000e7802 */ /* 0x000fe40000000f00 */
[----:B------:R-:W-:Y:S02]  /*7070*/  ISETP.NE.AND P1, PT, R0, RZ, PT ;  /* 0x000000ff0000720c */ /* 0x000fe40003f25270 */
[----:B0-----:R-:W-:Y:S02]  /*7080*/  LEA R25, R15, R14, 0x18 ;  /* 0x0000000e0f197211 */ /* 0x001fe400078ec0ff */
[----:B------:R-:W-:-:S09]  /*7090*/  SHF.L.U32 R14, R5, 0x1f, RZ ;  /* 0x0000001f050e7819 */ /* 0x000fd200000006ff */
[----:B------:R-:W0:Y:S01]  /*70a0*/  @!P1 LDC R15, c[0x0][0x500] ;  /* 0x00014000ff0f9b82 */ /* 0x000e220000000800 */
[----:B------:R-:W-:-:S04]  /*70b0*/  IMAD R23, R6, 0x8, R25 ;  /* 0x0000000806177824 */ /* 0x000fc800078e0219 */
[----:B------:R-:W1:Y:S02]  /*70c0*/  SYNCS.PHASECHK.TRANS64.TRYWAIT P0, [R23+URZ+0x18], R14 ;  /* 0x0000180e170075a7 */ /* 0x000e64000800017f */
[----:B-1----:R-:W-:Y:S05]  /*70d0*/  @!P0 BRA `(.L_x_170) ;  /* 0x0000000c00688947 */ /* 0x002fea0003800000 */
.L_x_188:
[----:B-1----:R-:W-:Y:S01]  /*70e0*/  PRMT R14, R9, 0x9910, RZ ;  /* 0x00009910090e7816 */ /* 0x002fe200000000ff */
[----:B0-----:R0:W-:Y:S03]  /*70f0*/  @!P1 SYNCS.ARRIVE.TRANS64 RZ, [R23+URZ], R15 ;  /* 0x0000000f17ff99a7 */ /* 0x0011e6000800003f */
[----:B------:R-:W-:-:S13]  /*7100*/  ISETP.NE.AND P0, PT, R14, 0x2, PT ;  /* 0x000000020e00780c */ /* 0x000fda0003f05270 */
[----:B0-----:R-:W-:Y:S05]  /*7110*/  @P0 BRA `(.L_x_171) ;  /* 0x0000000000040947 */ /* 0x001fea0003800000 */
[----:B------:R-:W-:Y:S01]  /*7120*/  BPT.TRAP 0x1 ;  /* 0x000000040000795c */ /* 0x000fe20000300000 */
.L_x_171:
[C---:B------:R-:W-:Y:S01]  /*7130*/  IMAD R14, R6.reuse, 0x2000, R13 ;  /* 0x00002000060e7824 */ /* 0x040fe200078e020d */
[----:B------:R-:W-:Y:S01]  /*7140*/  R2UR UR25, R23 ;  /* 0x00000000171972ca */ /* 0x000fe200000e0000 */
[--C-:B------:R-:W-:Y:S01]  /*7150*/  IMAD R15, R6, 0x4000, R25.reuse ;  /* 0x00004000060f7824 */ /* 0x100fe200078e0219 */
[----:B------:R-:W-:Y:S01]  /*7160*/  R2UR UR27, R22 ;  /* 0x00000000161b72ca */ /* 0x000fe200000e0000 */
[----:B------:R-:W-:Y:S01]  /*7170*/  IMAD R14, R14, 0x2, R25 ;  /* 0x000000020e0e7824 */ /* 0x000fe200078e0219 */
[----:B------:R-:W-:Y:S01]  /*7180*/  R2UR UR28, R7 ;  /* 0x00000000071c72ca */ /* 0x000fe200000e0000 */
[----:B------:R-:W-:Y:S01]  /*7190*/  VIADD R4, R4, 0xffffffff ;  /* 0xffffffff04047836 */ /* 0x000fe20000000000 */
[----:B------:R-:W-:Y:S01]  /*71a0*/  R2UR UR16, R15 ;  /* 0x000000000f1072ca */ /* 0x000fe200000e0000 */
[----:B------:R-:W-:Y:S01]  /*71b0*/  UIADD3 UR4, UP0, UR22, 0xf0, URZ ;  /* 0x000000f016047890 */ /* 0x000fe2000ff1e03f */
[----:B------:R-:W-:Y:S01]  /*71c0*/  R2UR UR8, R14 ;  /* 0x000000000e0872ca */ /* 0x000fe200000e0000 */
[----:B------:R-:W-:Y:S01]  /*71d0*/  UIADD3 UR30, UP1, UR22, 0x1f0, URZ ;  /* 0x000001f0161e7890 */ /* 0x000fe2000ff3e03f */
[----:B------:R-:W-:Y:S01]  /*71e0*/  R2UR UR26, R20 ;  /* 0x00000000141a72ca */ /* 0x000fe200000e0000 */
[----:B------:R-:W-:Y:S01]  /*71f0*/  UIADD3.X UR5, URZ, UR23, URZ, UP0, !UPT ;  /* 0x000000173f057290 */ /* 0x000fe200087fe43f */
[----:B------:R-:W-:Y:S01]  /*7200*/  R2UR UR18, R24 ;  /* 0x00000000181272ca */ /* 0x000fe200000e0000 */
[----:B------:R-:W-:Y:S01]  /*7210*/  VIADD R6, R6, 0x1 ;  /* 0x0000000106067836 */ /* 0x000fe20000000000 */
[----:B------:R-:W-:Y:S01]  /*7220*/  R2UR UR11, R21 ;  /* 0x00000000150b72ca */ /* 0x000fe200000e0000 */
[----:B------:R-:W-:Y:S01]  /*7230*/  UIADD3.X UR31, URZ, UR23, URZ, UP1, !UPT ;  /* 0x000000173f1f7290 */ /* 0x000fe20008ffe43f */
[----:B------:R-:W-:Y:S01]  /*7240*/  ISETP.GT.AND P1, PT, R4, 0x1, PT ;  /* 0x000000010400780c */ /* 0x000fe20003f24270 */
[----:B------:R-:W-:Y:S01]  /*7250*/  UMOV UR6, 0x0 ;  /* 0x0000000000067882 */ /* 0x000fe20000000000 */
[----:B------:R-:W-:Y:S01]  /*7260*/  ISETP.NE.AND P0, PT, R6, 0x3, PT ;  /* 0x000000030600780c */ /* 0x000fe20003f05270 */
[----:B------:R-:W-:Y:S01]  /*7270*/  UIADD3 UR24, UR16, 0x100, URZ ;  /* 0x0000010010187890 */ /* 0x000fe2000fffe03f */
[----:B------:R-:W-:Y:S01]  /*7280*/  VIADD R22, R22, 0x40 ;  /* 0x0000004016167836 */ /* 0x000fe20000000000 */
[----:B------:R-:W-:Y:S01]  /*7290*/  UIADD3 UR16, UR16, 0x2100, URZ ;  /* 0x0000210010107890 */ /* 0x000fe2000fffe03f */
[----:B------:R-:W-:Y:S01]  /*72a0*/  SEL R14, RZ, 0x1, P0 ;  /* 0x00000001ff0e7807 */ /* 0x000fe20000000000 */
[----:B------:R-:W-:Y:S01]  /*72b0*/  UIADD3 UR8, UR8, 0xc100, URZ ;  /* 0x0000c10008087890 */ /* 0x000fe2000fffe03f */
[----:B------:R-:W-:Y:S01]  /*72c0*/  SEL R6, R6, RZ, P0 ;  /* 0x000000ff06067207 */ /* 0x000fe20000000000 */
[----:B------:R-:W-:Y:S01]  /*72d0*/  UMOV UR7, 0x10000000 ;  /* 0x1000000000077882 */ /* 0x000fe20000000000 */
[----:B------:R-:W-:Y:S01]  /*72e0*/  UMOV UR17, UR25 ;  /* 0x0000001900117c82 */ /* 0x000fe20008000000 */
[----:B------:R-:W-:Y:S01]  /*72f0*/  UMOV UR19, UR27 ;  /* 0x0000001b00137c82 */ /* 0x000fe20008000000 */
[----:B------:R-:W-:Y:S01]  /*7300*/  UMOV UR20, UR28 ;  /* 0x0000001c00147c82 */ /* 0x000fe20008000000 */
[----:B------:R0:W-:Y:S01]  /*7310*/  UTMALDG.3D [UR24], [UR4], desc[UR6] ;  /* 0x00000618040075b4 */ /* 0x0001e20008011000 */
[----:B------:R-:W-:Y:S01]  /*7320*/  UMOV UR21, 0xff0000 ;  /* 0x00ff000000157882 */ /* 0x000fe20000000000 */
[----:B------:R-:W-:Y:S01]  /*7330*/  UMOV UR9, UR25 ;  /* 0x0000001900097c82 */ /* 0x000fe20008000000 */
[----:B------:R-:W-:Y:S01]  /*7340*/  UMOV UR10, UR27 ;  /* 0x0000001b000a7c82 */ /* 0x000fe20008000000 */
[----:B------:R-:W-:Y:S01]  /*7350*/  UMOV UR12, UR28 ;  /* 0x0000001c000c7c82 */ /* 0x000fe20008000000 */
[----:B------:R-:W-:Y:S01]  /*7360*/  LOP3.LUT R5, R5, R14, RZ, 0x3c, !PT ;  /* 0x0000000e05057212 */ /* 0x000fe200078e3cff */
[----:B------:R0:W-:Y:S01]  /*7370*/  UTMALDG.3D [UR16], [UR4], desc[UR6] ;  /* 0x00000610040075b4 */ /* 0x0001e20008011000 */
[----:B------:R0:W-:Y:S02]  /*7380*/  UTMALDG.3D.MULTICAST [UR8], [UR30], UR21, desc[UR6] ;  /* 0x000006081e0073b4 */ /* 0x0001e40008011815 */
[----:B0-----:R-:W-:Y:S05]  /*7390*/  @P1 BRA `(.L_x_172) ;  /* 0xfffffffc002c1947 */ /* 0x001fea000383ffff */
.L_x_169:
[----:B------:R-:W-:Y:S05]  /*73a0*/  BSYNC B1 ;  /* 0x0000000000017941 */ /* 0x000fea0003800000 */
.L_x_168:
[----:B------:R-:W-:Y:S01]  /*73b0*/  LOP3.LUT P1, RZ, R10, 0xff, RZ, 0xc0, !PT ;  /* 0x000000ff0aff7812 */ /* 0x000fe2000782c0ff */
[C---:B------:R-:W-:Y:S01]  /*73c0*/  IMAD.IADD R7, R11.reuse, 0x1, R8 ;  /* 0x000000010b077824 */ /* 0x040fe200078e0208 */
[----:B------:R-:W-:Y:S01]  /*73d0*/  ULDC.64 UR4, c[0x0][0x650] ;  /* 0x0001940000047ab9 */ /* 0x000fe20000000a00 */
[----:B------:R-:W-:Y:S01]  /*73e0*/  ISETP.GE.U32.AND P2, PT, R11, 0x3, PT ;  /* 0x000000030b00780c */ /* 0x000fe20003f46070 */
[----:B------:R-:W-:Y:S01]  /*73f0*/  BSSY B1, `(.L_x_173) ;  /* 0x000006c000017945 */ /* 0x000fe20003800000 */
[----:B------:R-:W-:Y:S01]  /*7400*/  IMAD.MOV.U32 R20, RZ, RZ, -0x1 ;  /* 0xffffffffff147424 */ /* 0x000fe200078e00ff */
[----:B------:R-:W-:Y:S01]  /*7410*/  ISETP.GT.U32.AND P0, PT, R7, 0x2, PT ;  /* 0x000000020700780c */ /* 0x000fe20003f04070 */
[----:B------:R-:W-:Y:S01]  /*7420*/  IMAD.MOV.U32 R21, RZ, RZ, -0x1 ;  /* 0xffffffffff157424 */ /* 0x000fe200078e00ff */
[----:B------:R-:W-:Y:S02]  /*7430*/  PRMT R10, RZ, 0x7610, R10 ;  /* 0x00007610ff0a7816 */ /* 0x000fe4000000000a */
[----:B------:R-:W-:-:S03]  /*7440*/  ISETP.LT.U32.AND P0, PT, R11, 0x3, P0 ;  /* 0x000000030b00780c */ /* 0x000fc60000701070 */
[----:B------:R-:W0:Y:S01]  /*7450*/  @P1 S2R R5, SR_CgaCtaId ;  /* 0x0000000000051919 */ /* 0x000e220000008800 */
[----:B------:R-:W-:-:S04]  /*7460*/  @P1 MOV R4, 0x400 ;  /* 0x0000040000041802 */ /* 0x000fc80000000f00 */
[----:B0-----:R-:W-:Y:S01]  /*7470*/  @P1 LEA R6, R5, R4, 0x18 ;  /* 0x0000000405061211 */ /* 0x001fe200078ec0ff */
[----:B------:R-:W-:Y:S01]  /*7480*/  IMAD.WIDE.U32 R4, R7, -0x55555555, RZ ;  /* 0xaaaaaaab07047825 */ /* 0x000fe200078e00ff */
[----:B------:R-:W-:Y:S02]  /*7490*/  SEL R4, RZ, 0x1, !P0 ;  /* 0x00000001ff047807 */ /* 0x000fe40004000000 */
[----:B------:R0:W-:Y:S01]  /*74a0*/  @P1 SYNCS.ARRIVE.TRANS64.A1T0 RZ, [R6+URZ+0x48], RZ ;  /* 0x000048ff06ff19a7 */ /* 0x0001e2000810003f */
[----:B------:R-:W-:Y:S02]  /*74b0*/  IADD3 R16, P1, R16, UR36, RZ ;  /* 0x0000002410107c10 */ /* 0x000fe4000ff3e0ff */
[----:B------:R-:W-:Y:S02]  /*74c0*/  LOP3.LUT R3, R3, R4, RZ, 0x3c, !PT ;  /* 0x0000000403037212 */ /* 0x000fe400078e3cff */
[----:B------:R-:W-:Y:S02]  /*74d0*/  IADD3.X R17, R17, UR42, RZ, P1, !PT ;  /* 0x0000002a11117c10 */ /* 0x000fe40008ffe4ff */
[----:B------:R-:W-:-:S02]  /*74e0*/  ISETP.GE.U32.AND P0, PT, R16, UR4, PT ;  /* 0x0000000410007c0c */ /* 0x000fc4000bf06070 */
[----:B0-----:R-:W-:Y:S02]  /*74f0*/  SHF.R.U32.HI R6, RZ, 0x1, R5 ;  /* 0x00000001ff067819 */ /* 0x001fe40000011605 */
[----:B------:R-:W-:Y:S02]  /*7500*/  ISETP.GE.U32.AND.EX P0, PT, R17, UR5, PT, P0 ;  /* 0x0000000511007c0c */ /* 0x000fe4000bf06100 */
[----:B------:R-:W-:Y:S01]  /*7510*/  @P2 LOP3.LUT R3, R3, 0x1, R6, 0x78, !PT ;  /* 0x0000000103032812 */ /* 0x000fe200078e7806 */
[----:B------:R-:W-:Y:S01]  /*7520*/  IMAD R8, R6, -0x3, R7 ;  /* 0xfffffffd06087824 */ /* 0x000fe200078e0207 */
[----:B------:R-:W-:Y:S01]  /*7530*/  PRMT R4, RZ, 0x7610, R4 ;  /* 0x00007610ff047816 */ /* 0x000fe20000000004 */
[----:B------:R-:W-:-:S08]  /*7540*/  IMAD.MOV.U32 R7, RZ, RZ, -0x1 ;  /* 0xffffffffff077424 */ /* 0x000fd000078e00ff */
[----:B------:R-:W-:Y:S05]  /*7550*/  @P0 BRA `(.L_x_174) ;  /* 0x0000000400540947 */ /* 0x000fea0003800000 */
[----:B------:R-:W0:Y:S01]  /*7560*/  S2R R15, SR_CTAID.X ;  /* 0x00000000000f7919 */ /* 0x000e220000002500 */
[----:B------:R-:W-:Y:S01]  /*7570*/  ULDC.64 UR4, c[0x0][0x628] ;  /* 0x00018a0000047ab9 */ /* 0x000fe20000000a00 */
[----:B------:R-:W-:Y:S01]  /*7580*/  ULDC UR7, c[0x0][0x630] ;  /* 0x00018c0000077ab9 */ /* 0x000fe20000000800 */
[----:B------:R-:W-:Y:S01]  /*7590*/  ISETP.NE.U32.AND P0, PT, RZ, UR4, PT ;  /* 0x00000004ff007c0c */ /* 0x000fe2000bf05070 */
[----:B------:R-:W1:Y:S01]  /*75a0*/  S2R R20, SR_CTAID.Y ;  /* 0x0000000000147919 */ /* 0x000e620000002600 */
[----:B------:R-:W-:Y:S01]  /*75b0*/  ULDC UR8, c[0x0][0x150] ;  /* 0x0000540000087ab9 */ /* 0x000fe20000000800 */
[----:B------:R-:W-:Y:S01]  /*75c0*/  IMAD.MOV.U32 R4, RZ, RZ, R16 ;  /* 0x000000ffff047224 */ /* 0x000fe200078e0010 */
[----:B------:R-:W-:Y:S01]  /*75d0*/  ISETP.NE.AND.EX P0, PT, RZ, UR5, PT, P0 ;  /* 0x00000005ff007c0c */ /* 0x000fe2000bf05300 */
[----:B------:R-:W-:Y:S01]  /*75e0*/  IMAD.MOV.U32 R5, RZ, RZ, R17 ;  /* 0x000000ffff057224 */ /* 0x000fe200078e0011 */
[----:B0-----:R-:W-:-:S11]  /*75f0*/  I2FP.F32.U32 R22, R15 ;  /* 0x0000000f00167245 */ /* 0x001fd60000201000 */
[----:B------:R-:W-:Y:S05]  /*7600*/  @!P0 BRA `(.L_x_175) ;  /* 0x0000000000288947 */ /* 0x000fea0003800000 */
[----:B------:R-:W-:Y:S02]  /*7610*/  ULDC UR6, c[0x0][0x634] ;  /* 0x00018d0000067ab9 */ /* 0x000fe40000000800 */
[----:B------:R-:W-:-:S05]  /*7620*/  IADD3 R5, P0, R16, UR6, RZ ;  /* 0x0000000610057c10 */ /* 0x000fca000ff1e0ff */
[----:B------:R-:W-:-:S04]  /*7630*/  IMAD.X R21, RZ, RZ, R17, P0 ;  /* 0x000000ffff157224 */ /* 0x000fc800000e0611 */
[----:B------:R-:W-:-:S04]  /*7640*/  IMAD.WIDE.U32 R6, R21, UR4, RZ ;  /* 0x0000000415067c25 */ /* 0x000fc8000f8e00ff */
[----:B------:R-:W-:-:S04]  /*7650*/  IMAD.WIDE.U32 R6, P0, R5, UR5, R6 ;  /* 0x0000000505067c25 */ /* 0x000fc8000f800006 */
[----:B------:R-:W-:-:S04]  /*7660*/  IMAD.WIDE.U32 R4, R5, UR4, RZ ;  /* 0x0000000405047c25 */ /* 0x000fc8000f8e00ff */
[----:B------:R-:W-:Y:S01]  /*7670*/  IMAD.MOV.U32 R4, RZ, RZ, R7 ;  /* 0x000000ffff047224 */ /* 0x000fe200078e0007 */
[----:B------:R-:W-:Y:S01]  /*7680*/  IADD3 RZ, P1, R5, R6, RZ ;  /* 0x0000000605ff7210 */ /* 0x000fe20007f3e0ff */
[----:B------:R-:W-:-:S04]  /*7690*/  IMAD.X R5, RZ, RZ, RZ, P0 ;  /* 0x000000ffff057224 */ /* 0x000fc800000e06ff */
[----:B------:R-:W-:-:S08]  /*76a0*/  IMAD.WIDE.U32.X R4, R21, UR5, R4, P1 ;  /* 0x0000000515047c25 */ /* 0x000fd000088e0404 */
.L_x_175:
[--C-:B------:R-:W-:Y:S01]  /*76b0*/  SHF.R.U64 R14, R4, UR7, R5.reuse ;  /* 0x00000007040e7c19 */ /* 0x100fe20008001205 */
[----:B------:R-:W-:Y:S01]  /*76c0*/  FMUL R22, R22, UR8 ;  /* 0x0000000816167c20 */ /* 0x000fe20008400000 */
[----:B------:R-:W-:Y:S01]  /*76d0*/  SHF.R.U32.HI R4, RZ, UR7, R5 ;  /* 0x00000007ff047c19 */ /* 0x000fe20008011605 */
[----:B------:R-:W0:Y:S01]  /*76e0*/  LDC R6, c[0x0][0x144] ;  /* 0x00005100ff067b82 */ /* 0x000e220000000800 */
[----:B------:R-:W-:Y:S01]  /*76f0*/  IADD3 R5, P0, RZ, -R14, RZ ;  /* 0x8000000eff057210 */ /* 0x000fe20007f1e0ff */
[----:B------:R-:W-:Y:S01]  /*7700*/  ULDC UR6, c[0x0][0x154] ;  /* 0x0000550000067ab9 */ /* 0x000fe20000000800 */
[----:B-1----:R-:W-:Y:S01]  /*7710*/  I2FP.F32.U32 R7, R20 ;  /* 0x0000001400077245 */ /* 0x002fe20000201000 */
[----:B------:R-:W1:Y:S01]  /*7720*/  F2I.U32.TRUNC.NTZ R22, R22 ;  /* 0x0000001600167305 */ /* 0x000e62000020f000 */
[----:B------:R-:W-:Y:S01]  /*7730*/  ULDC.64 UR4, c[0x0][0x620] ;  /* 0x0001880000047ab9 */ /* 0x000fe20000000a00 */
[----:B------:R-:W-:Y:S01]  /*7740*/  IMAD.X R4, RZ, RZ, ~R4, P0 ;  /* 0x000000ffff047224 */ /* 0x000fe200000e0e04 */
[----:B------:R-:W-:Y:S01]  /*7750*/  ISETP.NE.AND P2, PT, R2, 0x1, PT ;  /* 0x000000010200780c */ /* 0x000fe20003f45270 */
[----:B------:R-:W-:Y:S01]  /*7760*/  FMUL R23, R7, UR6 ;  /* 0x0000000607177c20 */ /* 0x000fe20008400000 */
[----:B------:R-:W2:Y:S01]  /*7770*/  LDC R25, c[0x0][0x148] ;  /* 0x00005200ff197b82 */ /* 0x000ea20000000800 */
[----:B------:R-:W-:Y:S01]  /*7780*/  IMAD R4, R4, UR4, RZ ;  /* 0x0000000404047c24 */ /* 0x000fe2000f8e02ff */
[----:B------:R-:W-:-:S02]  /*7790*/  ULDC.64 UR6, c[0x0][0x640] ;  /* 0x0001900000067ab9 */ /* 0x000fc40000000a00 */
[----:B------:R-:W-:Y:S01]  /*77a0*/  ISETP.NE.U32.AND P0, PT, RZ, UR6, PT ;  /* 0x00000006ff007c0c */ /* 0x000fe2000bf05070 */
[----:B------:R-:W3:Y:S01]  /*77b0*/  F2I.U32.TRUNC.NTZ R23, R23 ;  /* 0x0000001700177305 */ /* 0x000ee2000020f000 */
[C---:B------:R-:W-:Y:S02]  /*77c0*/  IMAD R7, R5.reuse, UR5, R4 ;  /* 0x0000000505077c24 */ /* 0x040fe4000f8e0204 */
[----:B------:R-:W-:Y:S01]  /*77d0*/  IMAD.WIDE.U32 R4, R5, UR4, R16 ;  /* 0x0000000405047c25 */ /* 0x000fe2000f8e0010 */
[----:B------:R-:W-:Y:S01]  /*77e0*/  ULDC UR4, c[0x0][0x618] ;  /* 0x0001860000047ab9 */ /* 0x000fe20000000800 */
[----:B------:R-:W-:Y:S02]  /*77f0*/  ISETP.NE.AND.EX P0, PT, RZ, UR7, PT, P0 ;  /* 0x00000007ff007c0c */ /* 0x000fe4000bf05300 */
[----:B------:R-:W-:Y:S02]  /*7800*/  IMAD.IADD R5, R5, 0x1, R7 ;  /* 0x0000000105057824 */ /* 0x000fe400078e0207 */
[----:B-1----:R-:W-:-:S03]  /*7810*/  IMAD.MOV R22, RZ, RZ, -R22 ;  /* 0x000000ffff167224 */ /* 0x002fc600078e0a16 */
[----:B------:R-:W-:Y:S01]  /*7820*/  SHF.R.U64 R21, R4, UR4, R5 ;  /* 0x0000000404157c19 */ /* 0x000fe20008001205 */
[----:B0-----:R-:W-:Y:S01]  /*7830*/  IMAD R15, R6, R22, R15 ;  /* 0x00000016060f7224 */ /* 0x001fe200078e020f */
[----:B------:R-:W-:Y:S01]  /*7840*/  SHF.R.U32.HI R4, RZ, UR4, R5 ;  /* 0x00000004ff047c19 */ /* 0x000fe20008011605 */
[----:B------:R-:W-:Y:S01]  /*7850*/  ULDC UR4, c[0x0][0x608] ;  /* 0x0001820000047ab9 */ /* 0x000fe20000000800 */
[----:B---3--:R-:W-:Y:S02]  /*7860*/  IMAD.MOV R6, RZ, RZ, -R23 ;  /* 0x000000ffff067224 */ /* 0x008fe400078e0a17 */
[--C-:B------:R-:W-:Y:S02]  /*7870*/  SHF.R.U64 R22, R21, UR4, R4.reuse ;  /* 0x0000000415167c19 */ /* 0x100fe40008001204 */
[----:B------:R-:W-:Y:S01]  /*7880*/  SHF.R.U32.HI R5, RZ, UR4, R4 ;  /* 0x00000004ff057c19 */ /* 0x000fe20008011604 */
[----:B------:R-:W-:Y:S01]  /*7890*/  ULDC UR4, c[0x0][0x658] ;  /* 0x0001960000047ab9 */ /* 0x000fe20000000800 */
[----:B--2---:R-:W-:-:S02]  /*78a0*/  @P2 IMAD R15, R25, R6, R20 ;  /* 0x00000006190f2224 */ /* 0x004fc400078e0214 */
[--C-:B------:R-:W-:Y:S02]  /*78b0*/  SHF.R.U64 R20, R22, UR4, R5.reuse ;  /* 0x0000000416147c19 */ /* 0x100fe40008001205 */
[----:B------:R-:W-:-:S03]  /*78c0*/  SHF.R.U32.HI R23, RZ, UR4, R5 ;  /* 0x00000004ff177c19 */ /* 0x000fc60008011605 */
[----:B------:R-:W-:Y:S02]  /*78d0*/  IMAD.MOV.U32 R6, RZ, RZ, R20 ;  /* 0x000000ffff067224 */ /* 0x000fe400078e0014 */
[----:B------:R-:W-:Y:S01]  /*78e0*/  IMAD.MOV.U32 R5, RZ, RZ, R23 ;  /* 0x000000ffff057224 */ /* 0x000fe200078e0017 */
[----:B------:R-:W-:Y:S06]  /*78f0*/  @!P0 BRA `(.L_x_176) ;  /* 0x00000000002c8947 */ /* 0x000fec0003800000 */
        /* <DEDUP_REMOVED lines=9> */
[----:B------:R-:W-:-:S04]  /*7990*/  IMAD.WIDE.U32.X R4, R23, UR7, R4, P1 ;  /* 0x0000000717047c25 */ /* 0x000fc800088e0404 */
[----:B------:R-:W-:-:S07]  /*79a0*/  IMAD.MOV.U32 R6, RZ, RZ, R4 ;  /* 0x000000ffff067224 */ /* 0x000fce00078e0004 */
.L_x_176:
[----:B------:R-:W-:Y:S01]  /*79b0*/  ULDC UR4, c[0x0][0x648] ;  /* 0x0001920000047ab9 */ /* 0x000fe20000000800 */
[----:B------:R-:W-:Y:S01]  /*79c0*/  LOP3.LUT R4, R22, UR14, RZ, 0xc0, !PT ;  /* 0x0000000e16047c12 */ /* 0x000fe2000f8ec0ff */
[----:B------:R-:W-:Y:S01]  /*79d0*/  ULDC UR5, c[0x0][0x610] ;  /* 0x0001840000057ab9 */ /* 0x000fe20000000800 */
[----:B------:R-:W-:Y:S01]  /*79e0*/  SHF.R.U64 R5, R6, UR4, R5 ;  /* 0x0000000406057c19 */ /* 0x000fe20008001205 */
[----:B------:R-:W-:Y:S01]  /*79f0*/  ULDC UR4, c[0x0][0x638] ;  /* 0x00018e0000047ab9 */ /* 0x000fe20000000800 */
[----:B------:R-:W-:-:S03]  /*7a00*/  LOP3.LUT R21, R21, UR13, RZ, 0xc0, !PT ;  /* 0x0000000d15157c12 */ /* 0x000fc6000f8ec0ff */
[----:B------:R-:W-:Y:S02]  /*7a10*/  IMAD.MOV R7, RZ, RZ, -R5 ;  /* 0x000000ffff077224 */ /* 0x000fe400078e0a05 */
[----:B------:R-:W-:Y:S02]  /*7a20*/  IMAD R4, R5, UR15, R4 ;  /* 0x0000000f05047c24 */ /* 0x000fe4000f8e0204 */
[----:B------:R-:W-:Y:S01]  /*7a30*/  IMAD R20, R7, UR4, R20 ;  /* 0x0000000407147c24 */ /* 0x000fe2000f8e0214 */
[----:B------:R-:W-:Y:S01]  /*7a40*/  ULDC UR4, c[0x0][0x600] ;  /* 0x0001800000047ab9 */ /* 0x000fe20000000800 */
[----:B------:R-:W-:Y:S02]  /*7a50*/  IMAD R15, R4, UR5, R15 ;  /* 0x00000005040f7c24 */ /* 0x000fe4000f8e020f */
[----:B------:R-:W-:Y:S02]  /*7a60*/  IMAD R20, R20, UR4, R21 ;  /* 0x0000000414147c24 */ /* 0x000fe4000f8e0215 */
[----:B------:R-:W-:-:S02]  /*7a70*/  IMAD.MOV.U32 R4, RZ, RZ, 0x1 ;  /* 0x00000001ff047424 */ /* 0x000fc400078e00ff */
[----:B------:R-:W-:Y:S01]  /*7a80*/  IMAD.MOV.U32 R7, RZ, RZ, R14 ;  /* 0x000000ffff077224 */ /* 0x000fe200078e000e */
[----:B------:R-:W-:Y:S02]  /*7a90*/  SEL R21, R20, R15, !P2 ;  /* 0x0000000f14157207 */ /* 0x000fe40005000000 */
[----:B------:R-:W-:-:S07]  /*7aa0*/  SEL R20, R15, R20, !P2 ;  /* 0x000000140f147207 */ /* 0x000fce0005000000 */
.L_x_174:
[----:B------:R-:W-:Y:S05]  /*7ab0*/  BSYNC B1 ;  /* 0x0000000000017941 */ /* 0x000fea0003800000 */
.L_x_173:
[----:B------:R-:W-:-:S13]  /*7ac0*/  LOP3.LUT P0, RZ, R4, 0xff, RZ, 0xc0, !PT ;  /* 0x000000ff04ff7812 */ /* 0x000fda000780c0ff */
[----:B------:R-:W-:Y:S05]  /*7ad0*/  @P0 BRA `(.L_x_177) ;  /* 0xfffffff400200947 */ /* 0x000fea000383ffff */
[----:B------:R-:W-:Y:S05]  /*7ae0*/  BSYNC B0 ;  /* 0x0000000000007941 */ /* 0x000fea0003800000 */
.L_x_166:
[----:B------:R-:W-:-:S03]  /*7af0*/  UMOV UR4, 0xffffffff ;  /* 0xffffffff00047882 */ /* 0x000fc60000000000 */
[----:B------:R-:W-:Y:S05]  /*7b00*/  BRA.DIV UR4, `(.L_x_178) ;  /* 0x0000000204f07947 */ /* 0x000fea000b800000 */
[----:B------:R-:W-:-:S13]  /*7b10*/  ELECT P6, URZ, PT ;  /* 0x00000000003f782f */ /* 0x000fda00038c0000 */
.L_x_191:
[----:B------:R-:W-:Y:S04]  /*7b20*/  BSSY B0, `(.L_x_179) ;  /* 0x0000022000007945 */ /* 0x000fe80003800000 */
[----:B------:R-:W-:Y:S05]  /*7b30*/  @!P6 BRA `(.L_x_180) ;  /* 0x000000000080e947 */ /* 0x000fea0003800000 */
[----:B------:R-:W-:-:S04]  /*7b40*/  LOP3.LUT R18, R18, 0x2, RZ, 0xfc, !PT ;  /* 0x0000000212127812 */ /* 0x000fc800078efcff */
[----:B------:R-:W-:-:S13]  /*7b50*/  ISETP.NE.AND P0, PT, R18, 0x3, PT ;  /* 0x000000031200780c */ /* 0x000fda0003f05270 */
[----:B------:R-:W-:Y:S05]  /*7b60*/  @!P0 BRA `(.L_x_181) ;  /* 0x0000000000048947 */ /* 0x000fea0003800000 */
[----:B------:R-:W-:Y:S01]  /*7b70*/  BPT.TRAP 0x1 ;  /* 0x000000040000795c */ /* 0x000fe20000300000 */
.L_x_181:
[----:B------:R-:W0:Y:S01]  /*7b80*/  S2R R5, SR_CgaCtaId ;  /* 0x0000000000057919 */ /* 0x000e220000008800 */
[----:B------:R-:W-:Y:S02]  /*7b90*/  MOV R0, 0x400 ;  /* 0x0000040000007802 */ /* 0x000fe40000000f00 */
[----:B------:R-:W-:Y:S02]  /*7ba0*/  SHF.L.U32 R2, R3, 0x1f, RZ ;  /* 0x0000001f03027819 */ /* 0x000fe400000006ff */
[----:B0-----:R-:W-:-:S05]  /*7bb0*/  LEA R5, R5, R0, 0x18 ;  /* 0x0000000005057211 */ /* 0x001fca00078ec0ff */
[----:B------:R-:W-:-:S04]  /*7bc0*/  VIADD R5, R5, 0x18 ;  /* 0x0000001805057836 */ /* 0x000fc80000000000 */
[C---:B------:R-:W-:Y:S02]  /*7bd0*/  IMAD R7, R8.reuse, 0x8, R5 ;  /* 0x0000000808077824 */ /* 0x040fe400078e0205 */
[----:B------:R-:W-:Y:S02]  /*7be0*/  VIADD R8, R8, 0x1 ;  /* 0x0000000108087836 */ /* 0x000fe40000000000 */
[----:B------:R-:W0:Y:S03]  /*7bf0*/  SYNCS.PHASECHK.TRANS64.TRYWAIT P0, [R7+URZ], R2 ;  /* 0x00000002070075a7 */ /* 0x000e26000800017f */
[----:B------:R-:W-:-:S04]  /*7c00*/  ISETP.NE.AND P1, PT, R8, 0x3, PT ;  /* 0x000000030800780c */ /* 0x000fc80003f25270 */
[----:B------:R-:W-:Y:S02]  /*7c10*/  SEL R0, RZ, 0x1, P1 ;  /* 0x00000001ff007807 */ /* 0x000fe40000800000 */
[----:B------:R-:W-:Y:S02]  /*7c20*/  SEL R8, R8, RZ, P1 ;  /* 0x000000ff08087207 */ /* 0x000fe40000800000 */
[----:B------:R-:W-:-:S03]  /*7c30*/  LOP3.LUT R9, R3, R0, RZ, 0x3c, !PT ;  /* 0x0000000003097212 */ /* 0x000fc600078e3cff */
[----:B------:R-:W-:Y:S01]  /*7c40*/  IMAD R4, R8, 0x8, R5 ;  /* 0x0000000808047824 */ /* 0x000fe200078e0205 */
[----:B------:R-:W-:Y:S01]  /*7c50*/  SHF.L.U32 R3, R9, 0x1f, RZ ;  /* 0x0000001f09037819 */ /* 0x000fe200000006ff */
[----:B0-----:R-:W-:Y:S06]  /*7c60*/  @!P0 BRA `(.L_x_182) ;  /* 0x0000000000b88947 */ /* 0x001fec0003800000 */
.L_x_192:
[----:B------:R-:W1:Y:S01]  /*7c70*/  SYNCS.PHASECHK.TRANS64.TRYWAIT P0, [R4+URZ], R3 ;  /* 0x00000003040075a7 */ /* 0x000e62000800017f */
[----:B------:R-:W-:-:S05]  /*7c80*/  VIADD R0, R8, 0x1 ;  /* 0x0000000108007836 */ /* 0x000fca0000000000 */
[----:B------:R-:W-:-:S04]  /*7c90*/  ISETP.NE.AND P1, PT, R0, 0x3, PT ;  /* 0x000000030000780c */ /* 0x000fc80003f25270 */
[----:B0-----:R-:W-:Y:S02]  /*7ca0*/  SEL R2, RZ, 0x1, P1 ;  /* 0x00000001ff027807 */ /* 0x001fe40000800000 */
[----:B------:R-:W-:Y:S02]  /*7cb0*/  SEL R0, R0, RZ, P1 ;  /* 0x000000ff00007207 */ /* 0x000fe40000800000 */
[----:B------:R-:W-:Y:S01]  /*7cc0*/  LOP3.LUT R2, R9, R2, RZ, 0x3c, !PT ;  /* 0x0000000209027212 */ /* 0x000fe200078e3cff */
[----:B-1----:R-:W-:Y:S06]  /*7cd0*/  @!P0 BRA `(.L_x_183) ;  /* 0x0000000000b08947 */ /* 0x002fec0003800000 */
.L_x_193:
[----:B------:R-:W-:Y:S01]  /*7ce0*/  IMAD R5, R0, 0x8, R5 ;  /* 0x0000000800057824 */ /* 0x000fe200078e0205 */
[----:B------:R-:W-:-:S07]  /*7cf0*/  SHF.L.U32 R0, R2, 0x1f, RZ ;  /* 0x0000001f02007819 */ /* 0x000fce00000006ff */
.L_x_184:
[----:B-1----:R1:W2:Y:S02]  /*7d00*/  SYNCS.PHASECHK.TRANS64.TRYWAIT P0, [R5+URZ], R0 ;  /* 0x00000000050075a7 */ /* 0x0022a4000800017f */
[----:B--2---:R-:W-:Y:S05]  /*7d10*/  @!P0 NANOSLEEP.SYNCS 0x989680 ;  /* 0x009896800000895d */ /* 0x004fea0003900000 */
[----:B------:R-:W2:Y:S02]  /*7d20*/  @!P0 SYNCS.PHASECHK.TRANS64 P0, [R5+URZ], R0 ;  /* 0x00000000050085a7 */ /* 0x000ea4000800007f */
[----:B--2---:R-:W-:Y:S05]  /*7d30*/  @!P0 BRA `(.L_x_184) ;  /* 0xfffffffc00f08947 */ /* 0x004fea000383ffff */
.L_x_180:
[----:B------:R-:W-:Y:S05]  /*7d40*/  BSYNC B0 ;  /* 0x0000000000007941 */ /* 0x000fea0003800000 */
.L_x_179:
[----:B------:R-:W-:Y:S05]  /*7d50*/  EXIT ;  /* 0x000000000000794d */ /* 0x000fea0003800000 */
.L_x_21:
[----:B-1----:R1:W2:Y:S02]  /*7d60*/  SYNCS.PHASECHK.TRANS64.TRYWAIT P1, [R3+URZ], R0 ;  /* 0x00000000030075a7 */ /* 0x0022a4000802017f */
[----:B--2---:R-:W-:Y:S05]  /*7d70*/  @!P1 NANOSLEEP.SYNCS 0x989680 ;  /* 0x009896800000995d */ /* 0x004fea0003900000 */
[----:B------:R-:W2:Y:S02]  /*7d80*/  @!P1 SYNCS.PHASECHK.TRANS64 P1, [R3+URZ], R0 ;  /* 0x00000000030095a7 */ /* 0x000ea4000802007f */
[----:B--2---:R-:W-:Y:S05]  /*7d90*/  @!P1 BRA `(.L_x_21) ;  /* 0xfffffffc00f09947 */ /* 0x004fea000383ffff */
[----:B------:R-:W-:Y:S05]  /*7da0*/  BRA `(.L_x_20) ;  /* 0xffffff9800747947 */ /* 0x000fea000383ffff */
.L_x_26:
[----:B-1----:R1:W2:Y:S02]  /*7db0*/  SYNCS.PHASECHK.TRANS64.TRYWAIT P1, [R5+URZ], R4 ;  /* 0x00000004050075a7 */ /* 0x0022a4000802017f */
[----:B--2---:R-:W-:Y:S05]  /*7dc0*/  @!P1 NANOSLEEP.SYNCS 0x989680 ;  /* 0x009896800000995d */ /* 0x004fea0003900000 */
[----:B------:R-:W2:Y:S02]  /*7dd0*/  @!P1 SYNCS.PHASECHK.TRANS64 P1, [R5+URZ], R4 ;  /* 0x00000004050095a7 */ /* 0x000ea4000802007f */
[----:B--2---:R-:W-:Y:S05]  /*7de0*/  @!P1 BRA `(.L_x_26) ;  /* 0xfffffffc00f09947 */ /* 0x004fea000383ffff */
[----:B------:R-:W-:Y:S05]  /*7df0*/  BRA `(.L_x_25) ;  /* 0xffffff9c00507947 */ /* 0x000fea000383ffff */
.L_x_167:
[----:B------:R-:W-:Y:S01]  /*7e00*/  BSSY B1, `(.L_x_185) ;  /* 0x0000006000017945 */ /* 0x000fe20003800000 */
[----:B------:R-:W-:-:S07]  /*7e10*/  IMAD.MOV.U32 R15, RZ, RZ, -0x1 ;  /* 0xffffffffff0f7424 */ /* 0x000fce00078e00ff */
[----:B------:R-:W-:Y:S05]  /*7e20*/  WARPSYNC.COLLECTIVE R15, `(.L_x_186) ;  /* 0x000000000f0c7348 */ /* 0x000fea0003c00000 */
[----:B------:R-:W-:Y:S02]  /*7e30*/  ELECT P6, UR62, PT ;  /* 0x00000000003e782f */ /* 0x000fe400038c0000 */
[----:B------:R-:W-:Y:S01]  /*7e40*/  MOV R14, UR62 ;  /* 0x0000003e000e7c02 */ /* 0x000fe20008000f00 */
[----:B------:R-:W-:Y:S10]  /*7e50*/  ENDCOLLECTIVE ;  /* 0x000000000000791b */ /* 0x000ff40003800000 */
.L_x_186:
[----:B------:R-:W-:Y:S05]  /*7e60*/  BSYNC B1 ;  /* 0x0000000000017941 */ /* 0x000fea0003800000 */
.L_x_185:
[----:B------:R-:W-:Y:S05]  /*7e70*/  BRA `(.L_x_187) ;  /* 0xfffffff000447947 */ /* 0x000fea000383ffff */
.L_x_170:
[----:B-1----:R1:W2:Y:S02]  /*7e80*/  SYNCS.PHASECHK.TRANS64.TRYWAIT P0, [R23+URZ+0x18], R14 ;  /* 0x0000180e170075a7 */ /* 0x0022a4000800017f */
[----:B--2---:R-:W-:Y:S05]  /*7e90*/  @!P0 NANOSLEEP.SYNCS 0x989680 ;  /* 0x009896800000895d */ /* 0x004fea0003900000 */
[----:B------:R-:W2:Y:S02]  /*7ea0*/  @!P0 SYNCS.PHASECHK.TRANS64 P0, [R23+URZ+0x18], R14 ;  /* 0x0000180e170085a7 */ /* 0x000ea4000800007f */
[----:B--2---:R-:W-:Y:S05]  /*7eb0*/  @!P0 BRA `(.L_x_170) ;  /* 0xfffffffc00f08947 */ /* 0x004fea000383ffff */
[----:B------:R-:W-:Y:S05]  /*7ec0*/  BRA `(.L_x_188) ;  /* 0xfffffff000847947 */ /* 0x000fea000383ffff */
.L_x_178:
[----:B------:R-:W-:Y:S01]  /*7ed0*/  BSSY B0, `(.L_x_189) ;  /* 0x0000006000007945 */ /* 0x000fe20003800000 */
[----:B------:R-:W-:-:S07]  /*7ee0*/  IMAD.MOV.U32 R15, RZ, RZ, -0x1 ;  /* 0xffffffffff0f7424 */ /* 0x000fce00078e00ff */
[----:B------:R-:W-:Y:S05]  /*7ef0*/  WARPSYNC.COLLECTIVE R15, `(.L_x_190) ;  /* 0x000000000f0c7348 */ /* 0x000fea0003c00000 */
[----:B------:R-:W-:Y:S02]  /*7f00*/  ELECT P6, UR62, PT ;  /* 0x00000000003e782f */ /* 0x000fe400038c0000 */
[----:B------:R-:W-:Y:S01]  /*7f10*/  MOV R14, UR62 ;  /* 0x0000003e000e7c02 */ /* 0x000fe20008000f00 */
[----:B------:R-:W-:Y:S10]  /*7f20*/  ENDCOLLECTIVE ;  /* 0x000000000000791b */ /* 0x000ff40003800000 */
.L_x_190:
[----:B------:R-:W-:Y:S05]  /*7f30*/  BSYNC B0 ;  /* 0x0000000000007941 */ /* 0x000fea0003800000 */
.L_x_189:
[----:B------:R-:W-:Y:S05]  /*7f40*/  BRA `(.L_x_191) ;  /* 0xfffffff800f47947 */ /* 0x000fea000383ffff */
.L_x_182:
[----:B0-----:R0:W1:Y:S02]  /*7f50*/  SYNCS.PHASECHK.TRANS64.TRYWAIT P0, [R7+URZ], R2 ;  /* 0x00000002070075a7 */ /* 0x001064000800017f */
[----:B-1----:R-:W-:Y:S05]  /*7f60*/  @!P0 NANOSLEEP.SYNCS 0x989680 ;  /* 0x009896800000895d */ /* 0x002fea0003900000 */
[----:B------:R-:W1:Y:S02]  /*7f70*/  @!P0 SYNCS.PHASECHK.TRANS64 P0, [R7+URZ], R2 ;  /* 0x00000002070085a7 */ /* 0x000e64000800007f */
[----:B-1----:R-:W-:Y:S05]  /*7f80*/  @!P0 BRA `(.L_x_182) ;  /* 0xfffffffc00f08947 */ /* 0x002fea000383ffff */
[----:B------:R-:W-:Y:S05]  /*7f90*/  BRA `(.L_x_192) ;  /* 0xfffffffc00347947 */ /* 0x000fea000383ffff */
.L_x_183:
[----:B0-----:R0:W1:Y:S02]  /*7fa0*/  SYNCS.PHASECHK.TRANS64.TRYWAIT P0, [R4+URZ], R3 ;  /* 0x00000003040075a7 */ /* 0x001064000800017f */
[----:B-1----:R-:W-:Y:S05]  /*7fb0*/  @!P0 NANOSLEEP.SYNCS 0x989680 ;  /* 0x009896800000895d */ /* 0x002fea0003900000 */
[----:B------:R-:W1:Y:S02]  /*7fc0*/  @!P0 SYNCS.PHASECHK.TRANS64 P0, [R4+URZ], R3 ;  /* 0x00000003040085a7 */ /* 0x000e64000800007f */
[----:B-1----:R-:W-:Y:S05]  /*7fd0*/  @!P0 BRA `(.L_x_183) ;  /* 0xfffffffc00f08947 */ /* 0x002fea000383ffff */
[----:B------:R-:W-:Y:S05]  /*7fe0*/  BRA `(.L_x_193) ;  /* 0xfffffffc003c7947 */ /* 0x000fea000383ffff */
.L_x_194:
[----:B------:R-:W-:-:S00]  /*7ff0*/  BRA `(.L_x_194) ;  /* 0xfffffffc00fc7947 */ /* 0x000fc0000383ffff */
[----:B------:R-:W-:-:S00]  /*8000*/  NOP ;  /* 0x0000000000007918 */ /* 0x000fc00000000000 */
[----:B------:R-:W-:-:S00]  /*8010*/  NOP ;  /* 0x0000000000007918 */ /* 0x000fc00000000000 */
[----:B------:R-:W-:-:S00]  /*8020*/  NOP ;  /* 0x0000000000007918 */ /* 0x000fc00000000000 */
[----:B------:R-:W-:-:S00]  /*8030*/  NOP ;  /* 0x0000000000007918 */ /* 0x000fc00000000000 */
[----:B------:R-:W-:-:S00]  /*8040*/  NOP ;  /* 0x0000000000007918 */ /* 0x000fc00000000000 */
[----:B------:R-:W-:-:S00]  /*8050*/  NOP ;  /* 0x0000000000007918 */ /* 0x000fc00000000000 */
[----:B------:R-:W-:-:S00]  /*8060*/  NOP ;  /* 0x0000000000007918 */ /* 0x000fc00000000000 */
[----:B------:R-:W-:-:S00]  /*8070*/  NOP ;  /* 0x0000000000007918 */ /* 0x000fc00000000000 */
.L_x_195:


//--------------------- .nv.global.init           --------------------------
	.section	.nv.global.init,"aw",@progbits
.nv.global.init:
	.type		$str$22,@object
	.size		$str$22,($str$23 - $str$22)
$str$22:
        /*0000*/ 	.byte	0x6b, 0x5f, 0x74, 0x69, 0x6c, 0x65, 0x5f, 0x63, 0x6f, 0x75, 0x6e, 0x74, 0x20, 0x3e, 0x3d, 0x20
        /*0010*/ 	.byte	0x31, 0x00
	.type		$str$23,@object
	.size		$str$23,(__unnamed_1 - $str$23)
$str$23:
        /*0012*/ 	.byte	0x2f, 0x74, 0x6d, 0x70, 0x2f, 0x63, 0x75, 0x74, 0x6c, 0x61, 0x73, 0x73, 0x5f, 0x73, 0x77, 0x65
        /*0022*/ 	.byte	0x65, 0x70, 0x5f, 0x73, 0x72, 0x63, 0x2f, 0x69, 0x6e, 0x63, 0x6c, 0x75, 0x64, 0x65, 0x2f, 0x63
        /*0032*/ 	.byte	0x75, 0x74, 0x6c, 0x61, 0x73, 0x73, 0x2f, 0x67, 0x65, 0x6d, 0x6d, 0x2f, 0x63, 0x6f, 0x6c, 0x6c
        /*0042*/ 	.byte	0x65, 0x63, 0x74, 0x69, 0x76, 0x65, 0x2f, 0x73, 0x6d, 0x39, 0x30, 0x5f, 0x6d, 0x6d, 0x61, 0x5f
        /*0052*/ 	.byte	0x74, 0x6d, 0x61, 0x5f, 0x67, 0x6d, 0x6d, 0x61, 0x5f, 0x73, 0x73, 0x5f, 0x77, 0x61, 0x72, 0x70
        /*0062*/ 	.byte	0x73, 0x70, 0x65, 0x63, 0x69, 0x61, 0x6c, 0x69, 0x7a, 0x65, 0x64, 0x2e, 0x68, 0x70, 0x70, 0x00
	.type		__unnamed_1,@object
	.size		__unnamed_1,(.L_0 - __unnamed_1)
__unnamed_1:
        /*0072*/ 	.byte	0x76, 0x6f, 0x69, 0x64, 0x20, 0x63, 0x75, 0x74, 0x6c, 0x61, 0x73, 0x73, 0x3a, 0x3a, 0x67, 0x65
        /* <DEDUP_REMOVED lines=180> */
        /*0bc2*/ 	.byte	0x74, 0x69, 0x74, 0x79, 0x5d, 0x00
.L_0:


//--------------------- .nv.shared._ZN7cutlass13device_kernelINS_4gemm6kernel13GemmUniversalIN4cute5tupleIJiiiiEEENS1_10collective13CollectiveMmaINS1_34MainloopSm90TmaGmmaWarpSpecializedILi3ENS5_IJNS4_1CILi8EEENSA_ILi1EEESC_EEENS1_35KernelTmaWarpSpecializedCooperativeEEENS5_IJNSA_ILi128EEESG_NSA_ILi64EEEEEENS_6half_tENS5_IJSC_llEEESJ_NS5_IJlSC_lEEENS4_8TiledMMAINS4_8MMA_AtomIJNS4_4SM904GMMA26MMA_64x128x16_F32F16F16_SSILNSP_5MajorE1ELSR_0ELNSP_7ScaleInE1ELSS_1EEEEEENS4_6LayoutINS5_IJNSA_ILi2EEESC_SC_EEENS5_IJSC_NSA_ILi0EEESY_EEEEENS5_IJNS4_10UnderscoreES11_S11_EEEEENS4_13SM90_TMA_LOADENS4_14ComposedLayoutINS4_7SwizzleILi3ELi4ELi3EEENS4_18smem_ptr_flag_bitsILi16EEENSV_INS5_IJSH_SB_EEENS5_IJSC_SH_EEEEEEEvNS4_8identityENS4_23SM90_TMA_LOAD_MULTICASTENS15_IS17_S19_NSV_INS5_IJSB_SH_EEENS5_IJSH_SC_EEEEEEEvS1E_EENS_8epilogue10collective6detail29Sm90TmaWarpSpecializedAdapterINS1M_15DefaultEpilogueISJ_SL_SL_NS1L_6thread17LinearCombinationISJ_Li1EffLNS1Q_9ScaleType4KindE0ELNS_15FloatRoundStyleE2ESJ_EENS1_15EpilogueDefaultEEEEEvvEEEEvNT_6ParamsE --------------------------
	.section	.nv.shared._ZN7cutlass13device_kernelINS_4gemm6kernel13GemmUniversalIN4cute5tupleIJiiiiEEENS1_10collective13CollectiveMmaINS1_34MainloopSm90TmaGmmaWarpSpecializedILi3ENS5_IJNS4_1CILi8EEENSA_ILi1EEESC_EEENS1_35KernelTmaWarpSpecializedCooperativeEEENS5_IJNSA_ILi128EEESG_NSA_ILi64EEEEEENS_6half_tENS5_IJSC_llEEESJ_NS5_IJlSC_lEEENS4_8TiledMMAINS4_8MMA_AtomIJNS4_4SM904GMMA26MMA_64x128x16_F32F16F16_SSILNSP_5MajorE1ELSR_0ELNSP_7ScaleInE1ELSS_1EEEEEENS4_6LayoutINS5_IJNSA_ILi2EEESC_SC_EEENS5_IJSC_NSA_ILi0EEESY_EEEEENS5_IJNS4_10UnderscoreES11_S11_EEEEENS4_13SM90_TMA_LOADENS4_14ComposedLayoutINS4_7SwizzleILi3ELi4ELi3EEENS4_18smem_ptr_flag_bitsILi16EEENSV_INS5_IJSH_SB_EEENS5_IJSC_SH_EEEEEEEvNS4_8identityENS4_23SM90_TMA_LOAD_MULTICASTENS15_IS17_S19_NSV_INS5_IJSB_SH_EEENS5_IJSH_SC_EEEEEEEvS1E_EENS_8epilogue10collective6detail29Sm90TmaWarpSpecializedAdapterINS1M_15DefaultEpilogueISJ_SL_SL_NS1L_6thread17LinearCombinationISJ_Li1EffLNS1Q_9ScaleType4KindE0ELNS_15FloatRoundStyleE2ESJ_EENS1_15EpilogueDefaultEEEEEvvEEEEvNT_6ParamsE,"aw",@nobits
	.sectionflags	@""
	.align	16
	.zero		1024


//--------------------- .nv.shared.reserved.0     --------------------------
	.section	.nv.shared.reserved.0,"aw",@nobits
	.weak		__nv_reservedSMEM_offset_0_alias
	.size		__nv_reservedSMEM_offset_0_alias, 0, 0
	.other		__nv_reservedSMEM_offset_0_alias,@"STO_CUDA_RESERVED_SHARED STV_DEFAULT"
__nv_reservedSMEM_offset_0_alias:
	.zero		0


//--------------------- .nv.global                --------------------------
	.section	.nv.global,"aw",@nobits
.nv.global:
	.type		_ZN40_INTERNAL_38fd17ad_4_k_cu_009a2339_186444cute1_E,@object
	.size		_ZN40_INTERNAL_38fd17ad_4_k_cu_009a2339_186444cute1_E,(_ZN40_INTERNAL_38fd17ad_4_k_cu_009a2339_186444cuda3std3__45__cpo6cbeginE - _ZN40_INTERNAL_38fd17ad_4_k_cu_009a2339_186444cute1_E)
_ZN40_INTERNAL_38fd17ad_4_k_cu_009a2339_186444cute1_E:
	.zero		1
	.type		_ZN40_INTERNAL_38fd17ad_4_k_cu_009a2339_186444cuda3std3__45__cpo6cbeginE,@object
	.size		_ZN40_INTERNAL_38fd17ad_4_k_cu_009a2339_186444cuda3std3__45__cpo6cbeginE,(_ZN40_INTERNAL_38fd17ad_4_k_cu_009a2339_186444cuda3std3__48in_placeE - _ZN40_INTERNAL_38fd17ad_4_k_cu_009a2339_186444cuda3std3__45__cpo6cbeginE)
_ZN40_INTERNAL_38fd17ad_4_k_cu_009a2339_186444cuda3std3__45__cpo6cbeginE:
	.zero		1
	.type		_ZN40_INTERNAL_38fd17ad_4_k_cu_009a2339_186444cuda3std3__48in_placeE,@object
	.size		_ZN40_INTERNAL_38fd17ad_4_k_cu_009a2339_186444cuda3std3__48in_placeE,(_ZN40_INTERNAL_38fd17ad_4_k_cu_009a2339_186444cuda3std6ranges3__45__cpo9iter_moveE - _ZN40_INTERNAL_38fd17ad_4_k_cu_009a2339_186444cuda3std3__48in_placeE)
_ZN40_INTERNAL_38fd17ad_4_k_cu_009a2339_186444cuda3std3__48in_placeE:
	.zero		1
	.type		_ZN40_INTERNAL_38fd17ad_4_k_cu_009a2339_186444cuda3std6ranges3__45__cpo9iter_moveE,@object
	.size		_ZN40_INTERNAL_38fd17ad_4_k_cu_009a2339_186444cuda3std6ranges3__45__cpo9iter_moveE,(_ZN40_INTERNAL_38fd17ad_4_k_cu_009a2339_186444cuda3std3__45__cpo5beginE - _ZN40_INTERNAL_38fd17ad_4_k_cu_009a2339_186444cuda3std6ranges3__45__cpo9iter_moveE)
_ZN40_INTERNAL_38fd17ad_4_k_cu_009a2339_186444cuda3std6ranges3__45__cpo9iter_moveE:
	.zero		1
	.type		_ZN40_INTERNAL_38fd17ad_4_k_cu_009a2339_186444cuda3std3__45__cpo5beginE,@object
	.size		_ZN40_INTERNAL_38fd17ad_4_k_cu_009a2339_186444cuda3std3__45__cpo5beginE,(_ZN40_INTERNAL_38fd17ad_4_k_cu_009a2339_186444cuda3std3__442_GLOBAL__N__38fd17ad_4_k_cu_009a2339_186446ignoreE - _ZN40_INTERNAL_38fd17ad_4_k_cu_009a2339_186444cuda3std3__45__cpo5beginE)
_ZN40_INTERNAL_38fd17ad_4_k_cu_009a2339_186444cuda3std3__45__cpo5beginE:
	.zero		1
	.type		_ZN40_INTERNAL_38fd17ad_4_k_cu_009a2339_186444cuda3std3__442_GLOBAL__N__38fd17ad_4_k_cu_009a2339_186446ignoreE,@object
	.size		_ZN40_INTERNAL_38fd17ad_4_k_cu_009a2339_186444cuda3std3__442_GLOBAL__N__38fd17ad_4_k_cu_009a2339_186446ignoreE,(_ZN40_INTERNAL_38fd17ad_4_k_cu_009a2339_186444cute7productE - _ZN40_INTERNAL_38fd17ad_4_k_cu_009a2339_186444cuda3std3__442_GLOBAL__N__38fd17ad_4_k_cu_009a2339_186446ignoreE)
_ZN40_INTERNAL_38fd17ad_4_k_cu_009a2339_186444cuda3std3__442_GLOBAL__N__38fd17ad_4_k_cu_009a2339_186446ignoreE:
	.zero		1
	.type		_ZN40_INTERNAL_38fd17ad_4_k_cu_009a2339_186444cute7productE,@object
	.size		_ZN40_INTERNAL_38fd17ad_4_k_cu_009a2339_186444cute7productE,(_ZN40_INTERNAL_38fd17ad_4_k_cu_009a2339_186444cuda3std3__45__cpo3endE - _ZN40_INTERNAL_38fd17ad_4_k_cu_009a2339_186444cute7productE)
_ZN40_INTERNAL_38fd17ad_4_k_cu_009a2339_186444cute7productE:
	.zero		1
	.type		_ZN40_INTERNAL_38fd17ad_4_k_cu_009a2339_186444cuda3std3__45__cpo3endE,@object
	.size		_ZN40_INTERNAL_38fd17ad_4_k_cu_009a2339_186444cuda3std3__45__cpo3endE,(_ZN40_INTERNAL_38fd17ad_4_k_cu_009a2339_186444cuda3std3__419piecewise_constructE - _ZN40_INTERNAL_38fd17ad_4_k_cu_009a2339_186444cuda3std3__45__cpo3endE)
_ZN40_INTERNAL_38fd17ad_4_k_cu_009a2339_186444cuda3std3__45__cpo3endE:
	.zero		1
	.type		_ZN40_INTERNAL_38fd17ad_4_k_cu_009a2339_186444cuda3std3__419piecewise_constructE,@object
	.size		_ZN40_INTERNAL_38fd17ad_4_k_cu_009a2339_186444cuda3std3__419piecewise_constructE,(_ZN40_INTERNAL_38fd17ad_4_k_cu_009a2339_186444cuda3std3__45__cpo4cendE - _ZN40_INTERNAL_38fd17ad_4_k_cu_009a2339_186444cuda3std3__419piecewise_constructE)
_ZN40_INTERNAL_38fd17ad_4_k_cu_009a2339_186444cuda3std3__419piecewise_constructE:
	.zero		1
	.type		_ZN40_INTERNAL_38fd17ad_4_k_cu_009a2339_186444cuda3std3__45__cpo4cendE,@object
	.size		_ZN40_INTERNAL_38fd17ad_4_k_cu_009a2339_186444cuda3std3__45__cpo4cendE,(_ZN40_INTERNAL_38fd17ad_4_k_cu_009a2339_186444cuda3std6ranges3__45__cpo4swapE - _ZN40_INTERNAL_38fd17ad_4_k_cu_009a2339_186444cuda3std3__45__cpo4cendE)
_ZN40_INTERNAL_38fd17ad_4_k_cu_009a2339_186444cuda3std3__45__cpo4cendE:
	.zero		1
	.type		_ZN40_INTERNAL_38fd17ad_4_k_cu_009a2339_186444cuda3std6ranges3__45__cpo4swapE,@object
	.size		_ZN40_INTERNAL_38fd17ad_4_k_cu_009a2339_186444cuda3std6ranges3__45__cpo4swapE,(.L_8 - _ZN40_INTERNAL_38fd17ad_4_k_cu_009a2339_186444cuda3std6ranges3__45__cpo4swapE)
_ZN40_INTERNAL_38fd17ad_4_k_cu_009a2339_186444cuda3std6ranges3__45__cpo4swapE:
	.zero		1
.L_8:


//--------------------- .nv.constant0._ZN7cutlass13device_kernelINS_4gemm6kernel13GemmUniversalIN4cute5tupleIJiiiiEEENS1_10collective13CollectiveMmaINS1_34MainloopSm90TmaGmmaWarpSpecializedILi3ENS5_IJNS4_1CILi8EEENSA_ILi1EEESC_EEENS1_35KernelTmaWarpSpecializedCooperativeEEENS5_IJNSA_ILi128EEESG_NSA_ILi64EEEEEENS_6half_tENS5_IJSC_llEEESJ_NS5_IJlSC_lEEENS4_8TiledMMAINS4_8MMA_AtomIJNS4_4SM904GMMA26MMA_64x128x16_F32F16F16_SSILNSP_5MajorE1ELSR_0ELNSP_7ScaleInE1ELSS_1EEEEEENS4_6LayoutINS5_IJNSA_ILi2EEESC_SC_EEENS5_IJSC_NSA_ILi0EEESY_EEEEENS5_IJNS4_10UnderscoreES11_S11_EEEEENS4_13SM90_TMA_LOADENS4_14ComposedLayoutINS4_7SwizzleILi3ELi4ELi3EEENS4_18smem_ptr_flag_bitsILi16EEENSV_INS5_IJSH_SB_EEENS5_IJSC_SH_EEEEEEEvNS4_8identityENS4_23SM90_TMA_LOAD_MULTICASTENS15_IS17_S19_NSV_INS5_IJSB_SH_EEENS5_IJSH_SC_EEEEEEEvS1E_EENS_8epilogue10collective6detail29Sm90TmaWarpSpecializedAdapterINS1M_15DefaultEpilogueISJ_SL_SL_NS1L_6thread17LinearCombinationISJ_Li1EffLNS1Q_9ScaleType4KindE0ELNS_15FloatRoundStyleE2ESJ_EENS1_15EpilogueDefaultEEEEEvvEEEEvNT_6ParamsE --------------------------
	.section	.nv.constant0._ZN7cutlass13device_kernelINS_4gemm6kernel13GemmUniversalIN4cute5tupleIJiiiiEEENS1_10collective13CollectiveMmaINS1_34MainloopSm90TmaGmmaWarpSpecializedILi3ENS5_IJNS4_1CILi8EEENSA_ILi1EEESC_EEENS1_35KernelTmaWarpSpecializedCooperativeEEENS5_IJNSA_ILi128EEESG_NSA_ILi64EEEEEENS_6half_tENS5_IJSC_llEEESJ_NS5_IJlSC_lEEENS4_8TiledMMAINS4_8MMA_AtomIJNS4_4SM904GMMA26MMA_64x128x16_F32F16F16_SSILNSP_5MajorE1ELSR_0ELNSP_7ScaleInE1ELSS_1EEEEEENS4_6LayoutINS5_IJNSA_ILi2EEESC_SC_EEENS5_IJSC_NSA_ILi0EEESY_EEEEENS5_IJNS4_10UnderscoreES11_S11_EEEEENS4_13SM90_TMA_LOADENS4_14ComposedLayoutINS4_7SwizzleILi3ELi4ELi3EEENS4_18smem_ptr_flag_bitsILi16EEENSV_INS5_IJSH_SB_EEENS5_IJSC_SH_EEEEEEEvNS4_8identityENS4_23SM90_TMA_LOAD_MULTICASTENS15_IS17_S19_NSV_INS5_IJSB_SH_EEENS5_IJSH_SC_EEEEEEEvS1E_EENS_8epilogue10collective6detail29Sm90TmaWarpSpecializedAdapterINS1M_15DefaultEpilogueISJ_SL_SL_NS1L_6thread17LinearCombinationISJ_Li1EffLNS1Q_9ScaleType4KindE0ELNS_15FloatRoundStyleE2ESJ_EENS1_15EpilogueDefaultEEEEEvvEEEEvNT_6ParamsE,"a",@progbits
	.sectionflags	@""
	.align	4
.nv.constant0._ZN7cutlass13device_kernelINS_4gemm6kernel13GemmUniversalIN4cute5tupleIJiiiiEEENS1_10collective13CollectiveMmaINS1_34MainloopSm90TmaGmmaWarpSpecializedILi3ENS5_IJNS4_1CILi8EEENSA_ILi1EEESC_EEENS1_35KernelTmaWarpSpecializedCooperativeEEENS5_IJNSA_ILi128EEESG_NSA_ILi64EEEEEENS_6half_tENS5_IJSC_llEEESJ_NS5_IJlSC_lEEENS4_8TiledMMAINS4_8MMA_AtomIJNS4_4SM904GMMA26MMA_64x128x16_F32F16F16_SSILNSP_5MajorE1ELSR_0ELNSP_7ScaleInE1ELSS_1EEEEEENS4_6LayoutINS5_IJNSA_ILi2EEESC_SC_EEENS5_IJSC_NSA_ILi0EEESY_EEEEENS5_IJNS4_10UnderscoreES11_S11_EEEEENS4_13SM90_TMA_LOADENS4_14ComposedLayoutINS4_7SwizzleILi3ELi4ELi3EEENS4_18smem_ptr_flag_bitsILi16EEENSV_INS5_IJSH_SB_EEENS5_IJSC_SH_EEEEEEEvNS4_8identityENS4_23SM90_TMA_LOAD_MULTICASTENS15_IS17_S19_NSV_INS5_IJSB_SH_EEENS5_IJSH_SC_EEEEEEEvS1E_EENS_8epilogue10collective6detail29Sm90TmaWarpSpecializedAdapterINS1M_15DefaultEpilogueISJ_SL_SL_NS1L_6thread17LinearCombinationISJ_Li1EffLNS1Q_9ScaleType4KindE0ELNS_15FloatRoundStyleE2ESJ_EENS1_15EpilogueDefaultEEEEEvvEEEEvNT_6ParamsE:
	.zero		1664


//--------------------- SYMBOLS --------------------------

	.type		.nv.reservedSmem.offset0,@object
	.size		.nv.reservedSmem.offset0,0x4
	.type		__assertfail,@function
